	.target	sm_90a

	.elftype	@"ET_EXEC"


//--------------------- .note.nv.tkinfo           --------------------------
	.section	.note.nv.tkinfo,"",@"SHT_NOTE"
	.sectionflags	@"SHF_NOTE_NV_TKINFO"
	.tkinfo
        /*0018*/ 	.word	0x00000002
        /*0030*/ 	.string	""
        /*0030*/ 	.string	"ptxas"
        /*0030*/ 	.string	"Cuda compilation tools, release 13.0, V13.0.88"
        /*0030*/ 	.string	"Build cuda_13.0.r13.0/compiler.36424714_0"
        /*0030*/ 	.string	"-arch sm_90a -m 64 "



//--------------------- .note.nv.cuinfo           --------------------------
	.section	.note.nv.cuinfo,"",@"SHT_NOTE"
	.sectionflags	@"SHF_NOTE_NV_CUINFO"
        /*0018*/ 	.short	0x0002
        /*001a*/ 	.short	0x005a
        /*001c*/ 	.short	0x0082
	.zero		2


//--------------------- .nv.info                  --------------------------
	.section	.nv.info,"",@"SHT_CUDA_INFO"
	.align	4


	//----- nvinfo : EIATTR_REGCOUNT
	.align		4
        /*0000*/ 	.byte	0x04, 0x2f
        /*0002*/ 	.short	(.L_15 - .L_14)
	.align		4
.L_14:
        /*0004*/ 	.word	index@(_ZN7cutlass13device_kernelINS_4gemm6kernel13GemmUniversalIN4cute5tupleIJiiiiEEENS1_10collective13CollectiveMmaINS1_34MainloopSm90TmaGmmaWarpSpecializedILi2ENS5_IJNS4_1CILi1EEESB_SB_EEENS1_35KernelTmaWarpSpecializedCooperativeEEENS5_IJNSA_ILi256EEENSA_ILi128EEESG_EEEfNS5_IJlSB_lEEEfSI_NS4_8TiledMMAINS4_8MMA_AtomIJNS4_4SM904GMMA30MMA_64x128x8_F32TF32TF32_SS_TNILNSM_7ScaleInE1ELSO_1EEEEEENS4_6LayoutINS5_IJNSA_ILi2EEESB_SB_EEENS5_IJSB_NSA_ILi0EEESU_EEEEENS5_IJNS4_10UnderscoreESX_SX_EEEEENS4_13SM90_TMA_LOADENS4_14ComposedLayoutINS4_7SwizzleILi3ELi4ELi3EEENS4_18smem_ptr_flag_bitsILi32EEENSR_INS5_IJNSA_ILi8EEENSA_ILi32EEEEEENS5_IJS17_SB_EEEEEEEvNS4_8identityES10_S1B_vS1C_EENS_8epilogue10collective6detail29Sm90TmaWarpSpecializedAdapterINS1F_15DefaultEpilogueIfSI_SI_NS1E_6thread17LinearCombinationIfLi1EffLNS1J_9ScaleType4KindE0ELNS_15FloatRoundStyleE2EfEENS1_15EpilogueDefaultEEEEEvvEEEEvNT_6ParamsE)
        /*0008*/ 	.word	0x000000a8


	//----- nvinfo : EIATTR_FRAME_SIZE
	.align		4
.L_15:
        /*000c*/ 	.byte	0x04, 0x11
        /*000e*/ 	.short	(.L_17 - .L_16)
	.align		4
.L_16:
        /*0010*/ 	.word	index@(_ZN7cutlass13device_kernelINS_4gemm6kernel13GemmUniversalIN4cute5tupleIJiiiiEEENS1_10collective13CollectiveMmaINS1_34MainloopSm90TmaGmmaWarpSpecializedILi2ENS5_IJNS4_1CILi1EEESB_SB_EEENS1_35KernelTmaWarpSpecializedCooperativeEEENS5_IJNSA_ILi256EEENSA_ILi128EEESG_EEEfNS5_IJlSB_lEEEfSI_NS4_8TiledMMAINS4_8MMA_AtomIJNS4_4SM904GMMA30MMA_64x128x8_F32TF32TF32_SS_TNILNSM_7ScaleInE1ELSO_1EEEEEENS4_6LayoutINS5_IJNSA_ILi2EEESB_SB_EEENS5_IJSB_NSA_ILi0EEESU_EEEEENS5_IJNS4_10UnderscoreESX_SX_EEEEENS4_13SM90_TMA_LOADENS4_14ComposedLayoutINS4_7SwizzleILi3ELi4ELi3EEENS4_18smem_ptr_flag_bitsILi32EEENSR_INS5_IJNSA_ILi8EEENSA_ILi32EEEEEENS5_IJS17_SB_EEEEEEEvNS4_8identityES10_S1B_vS1C_EENS_8epilogue10collective6detail29Sm90TmaWarpSpecializedAdapterINS1F_15DefaultEpilogueIfSI_SI_NS1E_6thread17LinearCombinationIfLi1EffLNS1J_9ScaleType4KindE0ELNS_15FloatRoundStyleE2EfEENS1_15EpilogueDefaultEEEEEvvEEEEvNT_6ParamsE)
        /*0014*/ 	.word	0x00000000


	//----- nvinfo : EIATTR_MIN_STACK_SIZE
	.align		4
.L_17:
        /*0018*/ 	.byte	0x04, 0x12
        /*001a*/ 	.short	(.L_19 - .L_18)
	.align		4
.L_18:
        /*001c*/ 	.word	index@(_ZN7cutlass13device_kernelINS_4gemm6kernel13GemmUniversalIN4cute5tupleIJiiiiEEENS1_10collective13CollectiveMmaINS1_34MainloopSm90TmaGmmaWarpSpecializedILi2ENS5_IJNS4_1CILi1EEESB_SB_EEENS1_35KernelTmaWarpSpecializedCooperativeEEENS5_IJNSA_ILi256EEENSA_ILi128EEESG_EEEfNS5_IJlSB_lEEEfSI_NS4_8TiledMMAINS4_8MMA_AtomIJNS4_4SM904GMMA30MMA_64x128x8_F32TF32TF32_SS_TNILNSM_7ScaleInE1ELSO_1EEEEEENS4_6LayoutINS5_IJNSA_ILi2EEESB_SB_EEENS5_IJSB_NSA_ILi0EEESU_EEEEENS5_IJNS4_10UnderscoreESX_SX_EEEEENS4_13SM90_TMA_LOADENS4_14ComposedLayoutINS4_7SwizzleILi3ELi4ELi3EEENS4_18smem_ptr_flag_bitsILi32EEENSR_INS5_IJNSA_ILi8EEENSA_ILi32EEEEEENS5_IJS17_SB_EEEEEEEvNS4_8identityES10_S1B_vS1C_EENS_8epilogue10collective6detail29Sm90TmaWarpSpecializedAdapterINS1F_15DefaultEpilogueIfSI_SI_NS1E_6thread17LinearCombinationIfLi1EffLNS1J_9ScaleType4KindE0ELNS_15FloatRoundStyleE2EfEENS1_15EpilogueDefaultEEEEEvvEEEEvNT_6ParamsE)
        /*0020*/ 	.word	0x00000000
.L_19:


//--------------------- .nv.compat                --------------------------
	.section	.nv.compat,"",@"SHT_CUDA_COMPAT_INFO"
	.align	4
        /*0000*/ 	.byte	0x02, 0x09, 0x01, 0x00, 0x02, 0x02, 0x04, 0x00, 0x02, 0x05, 0x05, 0x00, 0x03, 0x07, 0x01, 0x01
        /*0010*/ 	.byte	0x02, 0x03, 0x01, 0x00, 0x02, 0x06, 0x01, 0x00, 0x04, 0x0b, 0x08, 0x00, 0x00, 0x00, 0x00, 0x00
        /*0020*/ 	.byte	0x00, 0x00, 0x00, 0x00


//--------------------- .nv.info._ZN7cutlass13device_kernelINS_4gemm6kernel13GemmUniversalIN4cute5tupleIJiiiiEEENS1_10collective13CollectiveMmaINS1_34MainloopSm90TmaGmmaWarpSpecializedILi2ENS5_IJNS4_1CILi1EEESB_SB_EEENS1_35KernelTmaWarpSpecializedCooperativeEEENS5_IJNSA_ILi256EEENSA_ILi128EEESG_EEEfNS5_IJlSB_lEEEfSI_NS4_8TiledMMAINS4_8MMA_AtomIJNS4_4SM904GMMA30MMA_64x128x8_F32TF32TF32_SS_TNILNSM_7ScaleInE1ELSO_1EEEEEENS4_6LayoutINS5_IJNSA_ILi2EEESB_SB_EEENS5_IJSB_NSA_ILi0EEESU_EEEEENS5_IJNS4_10UnderscoreESX_SX_EEEEENS4_13SM90_TMA_LOADENS4_14ComposedLayoutINS4_7SwizzleILi3ELi4ELi3EEENS4_18smem_ptr_flag_bitsILi32EEENSR_INS5_IJNSA_ILi8EEENSA_ILi32EEEEEENS5_IJS17_SB_EEEEEEEvNS4_8identityES10_S1B_vS1C_EENS_8epilogue10collective6detail29Sm90TmaWarpSpecializedAdapterINS1F_15DefaultEpilogueIfSI_SI_NS1E_6thread17LinearCombinationIfLi1EffLNS1J_9ScaleType4KindE0ELNS_15FloatRoundStyleE2EfEENS1_15EpilogueDefaultEEEEEvvEEEEvNT_6ParamsE --------------------------
	.section	.nv.info._ZN7cutlass13device_kernelINS_4gemm6kernel13GemmUniversalIN4cute5tupleIJiiiiEEENS1_10collective13CollectiveMmaINS1_34MainloopSm90TmaGmmaWarpSpecializedILi2ENS5_IJNS4_1CILi1EEESB_SB_EEENS1_35KernelTmaWarpSpecializedCooperativeEEENS5_IJNSA_ILi256EEENSA_ILi128EEESG_EEEfNS5_IJlSB_lEEEfSI_NS4_8TiledMMAINS4_8MMA_AtomIJNS4_4SM904GMMA30MMA_64x128x8_F32TF32TF32_SS_TNILNSM_7ScaleInE1ELSO_1EEEEEENS4_6LayoutINS5_IJNSA_ILi2EEESB_SB_EEENS5_IJSB_NSA_ILi0EEESU_EEEEENS5_IJNS4_10UnderscoreESX_SX_EEEEENS4_13SM90_TMA_LOADENS4_14ComposedLayoutINS4_7SwizzleILi3ELi4ELi3EEENS4_18smem_ptr_flag_bitsILi32EEENSR_INS5_IJNSA_ILi8EEENSA_ILi32EEEEEENS5_IJS17_SB_EEEEEEEvNS4_8identityES10_S1B_vS1C_EENS_8epilogue10collective6detail29Sm90TmaWarpSpecializedAdapterINS1F_15DefaultEpilogueIfSI_SI_NS1E_6thread17LinearCombinationIfLi1EffLNS1J_9ScaleType4KindE0ELNS_15FloatRoundStyleE2EfEENS1_15EpilogueDefaultEEEEEvvEEEEvNT_6ParamsE,"",@"SHT_CUDA_INFO"
	.sectionflags	@""
	.align	4


	//----- nvinfo : EIATTR_CUDA_API_VERSION
	.align		4
        /*0000*/ 	.byte	0x04, 0x37
        /*0002*/ 	.short	(.L_21 - .L_20)
.L_20:
        /*0004*/ 	.word	0x00000082


	//----- nvinfo : EIATTR_KPARAM_INFO
	.align		4
.L_21:
        /*0008*/ 	.byte	0x04, 0x17
        /*000a*/ 	.short	(.L_23 - .L_22)
.L_22:
        /*000c*/ 	.word	0x00000000
        /*0010*/ 	.short	0x0000
        /*0012*/ 	.short	0x0070
        /*0014*/ 	.byte	0x00, 0xf0, 0x01, 0x10


	//----- nvinfo : EIATTR_SPARSE_MMA_MASK
	.align		4
.L_23:
        /*0018*/ 	.byte	0x03, 0x50
        /*001a*/ 	.short	0x0000


	//----- nvinfo : EIATTR_MAXREG_COUNT
	.align		4
        /*001c*/ 	.byte	0x03, 0x1b
        /*001e*/ 	.short	0x00a8


	//----- nvinfo : EIATTR_NUM_BARRIERS
	.align		4
        /*0020*/ 	.byte	0x02, 0x4c
        /*0022*/ 	.byte	0x01
	.zero		1


	//----- nvinfo : EIATTR_EXTERNS
	.align		4
        /*0024*/ 	.byte	0x04, 0x0f
        /*0026*/ 	.short	(.L_25 - .L_24)


	//   ....[0]....
	.align		4
.L_24:
        /*0028*/ 	.word	index@(__assertfail)


	//----- nvinfo : EIATTR_MERCURY_ISA_VERSION
	.align		4
.L_25:
        /*002c*/ 	.byte	0x03, 0x5f
        /*002e*/ 	.short	0x0101


	//----- nvinfo : EIATTR_INT_WARP_WIDE_INSTR_OFFSETS
	.align		4
        /*0030*/ 	.byte	0x04, 0x31
        /*0032*/ 	.short	(.L_27 - .L_26)


	//   ....[0]....
.L_26:
        /*0034*/ 	.word	0x00000370


	//   ....[1]....
        /*0038*/ 	.word	0x000003a0


	//   ....[2]....
        /*003c*/ 	.word	0x00000480


	//----- nvinfo : EIATTR_COOP_GROUP_MASK_REGIDS
	.align		4
.L_27:
        /*0040*/ 	.byte	0x04, 0x29
        /*0042*/ 	.short	(.L_29 - .L_28)


	//   ....[0]....
.L_28:
        /*0044*/ 	.word	0xffffffff


	//   ....[1]....
        /*0048*/ 	.word	0xffffffff


	//   ....[2]....
        /*004c*/ 	.word	0xffffffff


	//   ....[3]....
        /*0050*/ 	.word	0xffffffff


	//   ....[4]....
        /*0054*/ 	.word	0xffffffff


	//----- nvinfo : EIATTR_COOP_GROUP_INSTR_OFFSETS
	.align		4
.L_29:
        /*0058*/ 	.byte	0x04, 0x28
        /*005a*/ 	.short	(.L_31 - .L_30)


	//   ....[0]....
.L_30:
        /*005c*/ 	.word	0x00000060


	//   ....[1]....
        /*0060*/ 	.word	0x00000070


	//   ....[2]....
        /*0064*/ 	.word	0x00000130


	//   ....[3]....
        /*0068*/ 	.word	0x00000280


	//   ....[4]....
        /*006c*/ 	.word	0x00000f30


	//----- nvinfo : EIATTR_REG_RECONFIG
	.align		4
.L_31:
        /*0070*/ 	.byte	0x01, 0x54
	.zero		2


	//----- nvinfo : EIATTR_SYSCALL_OFFSETS
	.align		4
        /*0074*/ 	.byte	0x04, 0x46
        /*0076*/ 	.short	(.L_33 - .L_32)


	//   ....[0]....
.L_32:
        /*0078*/ 	.word	0x000010f0


	//----- nvinfo : EIATTR_MBARRIER_INSTR_OFFSETS
	.align		4
.L_33:
        /*007c*/ 	.byte	0x04, 0x39
        /*007e*/ 	.short	(.L_35 - .L_34)


	//   ....[0]....
.L_34:
        /*0080*/ 	.word	0x00000230
        /*0084*/ 	.word	0x000000ff
        /*0088*/ 	.word	0x00000000
        /*008c*/ 	.short	0x0100
        /*008e*/ 	.byte	0x08
	.zero		1


	//   ....[1]....
        /*0090*/ 	.word	0x00000240
        /*0094*/ 	.word	0x000000ff
        /*0098*/ 	.word	0x00000010
        /*009c*/ 	.short	0x0100
        /*009e*/ 	.byte	0x08
	.zero		1


	//   ....[2]....
        /*00a0*/ 	.word	0x00000250
        /*00a4*/ 	.word	0x000000ff
        /*00a8*/ 	.word	0x00000008
        /*00ac*/ 	.short	0x0100
        /*00ae*/ 	.byte	0x08
	.zero		1


	//   ....[3]....
        /*00b0*/ 	.word	0x00000260
        /*00b4*/ 	.word	0x000000ff
        /*00b8*/ 	.word	0x00000018
        /*00bc*/ 	.short	0x0100
        /*00be*/ 	.byte	0x08
	.zero		1


	//   ....[4]....
        /*00c0*/ 	.word	0x000004f0
        /*00c4*/ 	.word	0x000000ff
        /*00c8*/ 	.word	0x00000030
        /*00cc*/ 	.short	0x0100
        /*00ce*/ 	.byte	0x06
	.zero		1


	//   ....[5]....
        /*00d0*/ 	.word	0x00000550
        /*00d4*/ 	.word	0x000000ff
        /*00d8*/ 	.word	0x00000038
        /*00dc*/ 	.short	0x0100
        /*00de*/ 	.byte	0x06
	.zero		1


	//   ....[6]....
        /*00e0*/ 	.word	0x00001170
        /*00e4*/ 	.word	0x00000003
        /*00e8*/ 	.word	0x00000000
        /*00ec*/ 	.short	0x010a
        /*00ee*/ 	.byte	0x3f
	.zero		1


	//   ....[7]....
        /*00f0*/ 	.word	0x000011b0
        /*00f4*/ 	.word	0x00000003
        /*00f8*/ 	.word	0x00000000
        /*00fc*/ 	.short	0x010a
        /*00fe*/ 	.byte	0x3f
	.zero		1


	//   ....[8]....
        /*0100*/ 	.word	0x00001fa0
        /*0104*/ 	.word	0x000000ff
        /*0108*/ 	.word	0x00000000
        /*010c*/ 	.short	0x010a
        /*010e*/ 	.byte	0x09
	.zero		1


	//   ....[9]....
        /*0110*/ 	.word	0x00001fe0
        /*0114*/ 	.word	0x000000ff
        /*0118*/ 	.word	0x00000000
        /*011c*/ 	.short	0x010a
        /*011e*/ 	.byte	0x09
	.zero		1


	//   ....[10]....
        /*0120*/ 	.word	0x00002c80
        /*0124*/ 	.word	0x000000ff
        /*0128*/ 	.word	0x00000000
        /*012c*/ 	.short	0x0101
        /*012e*/ 	.byte	0x08
	.zero		1


	//   ....[11]....
        /*0130*/ 	.word	0x00002e60
        /*0134*/ 	.word	0x000000ff
        /*0138*/ 	.word	0x00000000
        /*013c*/ 	.short	0x0101
        /*013e*/ 	.byte	0x04
	.zero		1


	//   ....[12]....
        /*0140*/ 	.word	0x0000a770
        /*0144*/ 	.word	0x0000000c
        /*0148*/ 	.word	0x00000010
        /*014c*/ 	.short	0x010a
        /*014e*/ 	.byte	0x3f
	.zero		1


	//   ....[13]....
        /*0150*/ 	.word	0x0000ad60
        /*0154*/ 	.word	0x00000005
        /*0158*/ 	.word	0x00000038
        /*015c*/ 	.short	0x0101
        /*015e*/ 	.byte	0x3f
	.zero		1


	//   ....[14]....
        /*0160*/ 	.word	0x0000b460
        /*0164*/ 	.word	0x00000007
        /*0168*/ 	.word	0x00000000
        /*016c*/ 	.short	0x010a
        /*016e*/ 	.byte	0x3f
	.zero		1


	//   ....[15]....
        /*0170*/ 	.word	0x0000b4e0
        /*0174*/ 	.word	0x00000005
        /*0178*/ 	.word	0x00000000
        /*017c*/ 	.short	0x010a
        /*017e*/ 	.byte	0x3f
	.zero		1


	//   ....[16]....
        /*0180*/ 	.word	0x0000b540
        /*0184*/ 	.word	0x00000003
        /*0188*/ 	.word	0x00000000
        /*018c*/ 	.short	0x010a
        /*018e*/ 	.byte	0x3f
	.zero		1


	//   ....[17]....
        /*0190*/ 	.word	0x0000b5a0
        /*0194*/ 	.word	0x00000004
        /*0198*/ 	.word	0x00000000
        /*019c*/ 	.short	0x010a
        /*019e*/ 	.byte	0x3f
	.zero		1


	//   ....[18]....
        /*01a0*/ 	.word	0x0000b670
        /*01a4*/ 	.word	0x0000000c
        /*01a8*/ 	.word	0x00000010
        /*01ac*/ 	.short	0x010a
        /*01ae*/ 	.byte	0x3f
	.zero		1


	//   ....[19]....
        /*01b0*/ 	.word	0x0000b740
        /*01b4*/ 	.word	0x00000007
        /*01b8*/ 	.word	0x00000000
        /*01bc*/ 	.short	0x010a
        /*01be*/ 	.byte	0x3f
	.zero		1


	//----- nvinfo : EIATTR_NUM_MBARRIERS
	.align		4
.L_35:
        /*01c0*/ 	.byte	0x03, 0x38
        /*01c2*/ 	.short	0x0006


	//----- nvinfo : EIATTR_EXIT_INSTR_OFFSETS
	.align		4
        /*01c4*/ 	.byte	0x04, 0x1c
        /*01c6*/ 	.short	(.L_37 - .L_36)


	//   ....[0]....
.L_36:
        /*01c8*/ 	.word	0x000005a0


	//   ....[1]....
        /*01cc*/ 	.word	0x00000e60


	//   ....[2]....
        /*01d0*/ 	.word	0x00009de0


	//   ....[3]....
        /*01d4*/ 	.word	0x0000a410


	//   ....[4]....
        /*01d8*/ 	.word	0x0000b530


	//----- nvinfo : EIATTR_MAX_THREADS
	.align		4
.L_37:
        /*01dc*/ 	.byte	0x04, 0x05
        /*01de*/ 	.short	(.L_39 - .L_38)
.L_38:
        /*01e0*/ 	.word	0x00000180
        /*01e4*/ 	.word	0x00000001
        /*01e8*/ 	.word	0x00000001


	//----- nvinfo : EIATTR_CRS_STACK_SIZE
	.align		4
.L_39:
        /*01ec*/ 	.byte	0x04, 0x1e
        /*01ee*/ 	.short	(.L_41 - .L_40)
.L_40:
        /*01f0*/ 	.word	0x00000000


	//----- nvinfo : EIATTR_CBANK_PARAM_SIZE
	.align		4
.L_41:
        /*01f4*/ 	.byte	0x03, 0x19
        /*01f6*/ 	.short	0x0470


	//----- nvinfo : EIATTR_PARAM_CBANK
	.align		4
        /*01f8*/ 	.byte	0x04, 0x0a
        /*01fa*/ 	.short	(.L_43 - .L_42)
	.align		4
.L_42:
        /*01fc*/ 	.word	index@(.nv.constant0._ZN7cutlass13device_kernelINS_4gemm6kernel13GemmUniversalIN4cute5tupleIJiiiiEEENS1_10collective13CollectiveMmaINS1_34MainloopSm90TmaGmmaWarpSpecializedILi2ENS5_IJNS4_1CILi1EEESB_SB_EEENS1_35KernelTmaWarpSpecializedCooperativeEEENS5_IJNSA_ILi256EEENSA_ILi128EEESG_EEEfNS5_IJlSB_lEEEfSI_NS4_8TiledMMAINS4_8MMA_AtomIJNS4_4SM904GMMA30MMA_64x128x8_F32TF32TF32_SS_TNILNSM_7ScaleInE1ELSO_1EEEEEENS4_6LayoutINS5_IJNSA_ILi2EEESB_SB_EEENS5_IJSB_NSA_ILi0EEESU_EEEEENS5_IJNS4_10UnderscoreESX_SX_EEEEENS4_13SM90_TMA_LOADENS4_14ComposedLayoutINS4_7SwizzleILi3ELi4ELi3EEENS4_18smem_ptr_flag_bitsILi32EEENSR_INS5_IJNSA_ILi8EEENSA_ILi32EEEEEENS5_IJS17_SB_EEEEEEEvNS4_8identityES10_S1B_vS1C_EENS_8epilogue10collective6detail29Sm90TmaWarpSpecializedAdapterINS1F_15DefaultEpilogueIfSI_SI_NS1E_6thread17LinearCombinationIfLi1EffLNS1J_9ScaleType4KindE0ELNS_15FloatRoundStyleE2EfEENS1_15EpilogueDefaultEEEEEvvEEEEvNT_6ParamsE)
        /*0200*/ 	.short	0x0210
        /*0202*/ 	.short	0x0470


	//----- nvinfo : EIATTR_SW_WAR
	.align		4
.L_43:
        /*0204*/ 	.byte	0x04, 0x36
        /*0206*/ 	.short	(.L_45 - .L_44)
.L_44:
        /*0208*/ 	.word	0x00000008
.L_45:


//--------------------- .nv.callgraph             --------------------------
	.section	.nv.callgraph,"",@"SHT_CUDA_CALLGRAPH"
	.align	4
	.sectionentsize	8
	.align		4
        /*0000*/ 	.word	0x00000000
	.align		4
        /*0004*/ 	.word	0xffffffff
	.align		4
        /*0008*/ 	.word	index@(_ZN7cutlass13device_kernelINS_4gemm6kernel13GemmUniversalIN4cute5tupleIJiiiiEEENS1_10collective13CollectiveMmaINS1_34MainloopSm90TmaGmmaWarpSpecializedILi2ENS5_IJNS4_1CILi1EEESB_SB_EEENS1_35KernelTmaWarpSpecializedCooperativeEEENS5_IJNSA_ILi256EEENSA_ILi128EEESG_EEEfNS5_IJlSB_lEEEfSI_NS4_8TiledMMAINS4_8MMA_AtomIJNS4_4SM904GMMA30MMA_64x128x8_F32TF32TF32_SS_TNILNSM_7ScaleInE1ELSO_1EEEEEENS4_6LayoutINS5_IJNSA_ILi2EEESB_SB_EEENS5_IJSB_NSA_ILi0EEESU_EEEEENS5_IJNS4_10UnderscoreESX_SX_EEEEENS4_13SM90_TMA_LOADENS4_14ComposedLayoutINS4_7SwizzleILi3ELi4ELi3EEENS4_18smem_ptr_flag_bitsILi32EEENSR_INS5_IJNSA_ILi8EEENSA_ILi32EEEEEENS5_IJS17_SB_EEEEEEEvNS4_8identityES10_S1B_vS1C_EENS_8epilogue10collective6detail29Sm90TmaWarpSpecializedAdapterINS1F_15DefaultEpilogueIfSI_SI_NS1E_6thread17LinearCombinationIfLi1EffLNS1J_9ScaleType4KindE0ELNS_15FloatRoundStyleE2EfEENS1_15EpilogueDefaultEEEEEvvEEEEvNT_6ParamsE)
	.align		4
        /*000c*/ 	.word	index@(__assertfail)
	.align		4
        /*0010*/ 	.word	0x00000000
	.align		4
        /*0014*/ 	.word	0xfffffffe
	.align		4
        /*0018*/ 	.word	0x00000000
	.align		4
        /*001c*/ 	.word	0xfffffffd
	.align		4
        /*0020*/ 	.word	0x00000000
	.align		4
        /*0024*/ 	.word	0xfffffffc


//--------------------- .nv.constant4             --------------------------
	.section	.nv.constant4,"a",@progbits
	.align	8
	.align		8
.nv.constant4:
        /*0000*/ 	.dword	__assertfail
	.align		8
        /*0008*/ 	.dword	__unnamed_1
	.align		8
        /*0010*/ 	.dword	_ZN40_INTERNAL_7fa0fccd_4_k_cu_fbf76acf_302984cuda3std3__45__cpo5beginE
	.align		8
        /*0018*/ 	.dword	_ZN40_INTERNAL_7fa0fccd_4_k_cu_fbf76acf_302984cuda3std3__45__cpo3endE
	.align		8
        /*0020*/ 	.dword	_ZN40_INTERNAL_7fa0fccd_4_k_cu_fbf76acf_302984cuda3std3__45__cpo6cbeginE
	.align		8
        /*0028*/ 	.dword	_ZN40_INTERNAL_7fa0fccd_4_k_cu_fbf76acf_302984cuda3std3__45__cpo4cendE
	.align		8
        /*0030*/ 	.dword	_ZN40_INTERNAL_7fa0fccd_4_k_cu_fbf76acf_302984cuda3std3__442_GLOBAL__N__7fa0fccd_4_k_cu_fbf76acf_302986ignoreE
	.align		8
        /*0038*/ 	.dword	_ZN40_INTERNAL_7fa0fccd_4_k_cu_fbf76acf_302984cuda3std3__419piecewise_constructE
	.align		8
        /*0040*/ 	.dword	_ZN40_INTERNAL_7fa0fccd_4_k_cu_fbf76acf_302984cuda3std3__48in_placeE
	.align		8
        /*0048*/ 	.dword	_ZN40_INTERNAL_7fa0fccd_4_k_cu_fbf76acf_302984cuda3std6ranges3__45__cpo4swapE
	.align		8
        /*0050*/ 	.dword	_ZN40_INTERNAL_7fa0fccd_4_k_cu_fbf76acf_302984cuda3std6ranges3__45__cpo9iter_moveE
	.align		8
        /*0058*/ 	.dword	_ZN40_INTERNAL_7fa0fccd_4_k_cu_fbf76acf_302984cute7productE
	.align		8
        /*0060*/ 	.dword	_ZN40_INTERNAL_7fa0fccd_4_k_cu_fbf76acf_302984cute1_E
	.align		8
        /*0068*/ 	.dword	$str$22
	.align		8
        /*0070*/ 	.dword	$str$23


//--------------------- .text._ZN7cutlass13device_kernelINS_4gemm6kernel13GemmUniversalIN4cute5tupleIJiiiiEEENS1_10collective13CollectiveMmaINS1_34MainloopSm90TmaGmmaWarpSpecializedILi2ENS5_IJNS4_1CILi1EEESB_SB_EEENS1_35KernelTmaWarpSpecializedCooperativeEEENS5_IJNSA_ILi256EEENSA_ILi128EEESG_EEEfNS5_IJlSB_lEEEfSI_NS4_8TiledMMAINS4_8MMA_AtomIJNS4_4SM904GMMA30MMA_64x128x8_F32TF32TF32_SS_TNILNSM_7ScaleInE1ELSO_1EEEEEENS4_6LayoutINS5_IJNSA_ILi2EEESB_SB_EEENS5_IJSB_NSA_ILi0EEESU_EEEEENS5_IJNS4_10UnderscoreESX_SX_EEEEENS4_13SM90_TMA_LOADENS4_14ComposedLayoutINS4_7SwizzleILi3ELi4ELi3EEENS4_18smem_ptr_flag_bitsILi32EEENSR_INS5_IJNSA_ILi8EEENSA_ILi32EEEEEENS5_IJS17_SB_EEEEEEEvNS4_8identityES10_S1B_vS1C_EENS_8epilogue10collective6detail29Sm90TmaWarpSpecializedAdapterINS1F_15DefaultEpilogueIfSI_SI_NS1E_6thread17LinearCombinationIfLi1EffLNS1J_9ScaleType4KindE0ELNS_15FloatRoundStyleE2EfEENS1_15EpilogueDefaultEEEEEvvEEEEvNT_6ParamsE --------------------------
	.section	.text._ZN7cutlass13device_kernelINS_4gemm6kernel13GemmUniversalIN4cute5tupleIJiiiiEEENS1_10collective13CollectiveMmaINS1_34MainloopSm90TmaGmmaWarpSpecializedILi2ENS5_IJNS4_1CILi1EEESB_SB_EEENS1_35KernelTmaWarpSpecializedCooperativeEEENS5_IJNSA_ILi256EEENSA_ILi128EEESG_EEEfNS5_IJlSB_lEEEfSI_NS4_8TiledMMAINS4_8MMA_AtomIJNS4_4SM904GMMA30MMA_64x128x8_F32TF32TF32_SS_TNILNSM_7ScaleInE1ELSO_1EEEEEENS4_6LayoutINS5_IJNSA_ILi2EEESB_SB_EEENS5_IJSB_NSA_ILi0EEESU_EEEEENS5_IJNS4_10UnderscoreESX_SX_EEEEENS4_13SM90_TMA_LOADENS4_14ComposedLayoutINS4_7SwizzleILi3ELi4ELi3EEENS4_18smem_ptr_flag_bitsILi32EEENSR_INS5_IJNSA_ILi8EEENSA_ILi32EEEEEENS5_IJS17_SB_EEEEEEEvNS4_8identityES10_S1B_vS1C_EENS_8epilogue10collective6detail29Sm90TmaWarpSpecializedAdapterINS1F_15DefaultEpilogueIfSI_SI_NS1E_6thread17LinearCombinationIfLi1EffLNS1J_9ScaleType4KindE0ELNS_15FloatRoundStyleE2EfEENS1_15EpilogueDefaultEEEEEvvEEEEvNT_6ParamsE,"ax",@progbits
	.align	128
.text._ZN7cutlass13device_kernelINS_4gemm6kernel13GemmUniversalIN4cute5tupleIJiiiiEEENS1_10collective13CollectiveMmaINS1_34MainloopSm90TmaGmmaWarpSpecializedILi2ENS5_IJNS4_1CILi1EEESB_SB_EEENS1_35KernelTmaWarpSpecializedCooperativeEEENS5_IJNSA_ILi256EEENSA_ILi128EEESG_EEEfNS5_IJlSB_lEEEfSI_NS4_8TiledMMAINS4_8MMA_AtomIJNS4_4SM904GMMA30MMA_64x128x8_F32TF32TF32_SS_TNILNSM_7ScaleInE1ELSO_1EEEEEENS4_6LayoutINS5_IJNSA_ILi2EEESB_SB_EEENS5_IJSB_NSA_ILi0EEESU_EEEEENS5_IJNS4_10UnderscoreESX_SX_EEEEENS4_13SM90_TMA_LOADENS4_14ComposedLayoutINS4_7SwizzleILi3ELi4ELi3EEENS4_18smem_ptr_flag_bitsILi32EEENSR_INS5_IJNSA_ILi8EEENSA_ILi32EEEEEENS5_IJS17_SB_EEEEEEEvNS4_8identityES10_S1B_vS1C_EENS_8epilogue10collective6detail29Sm90TmaWarpSpecializedAdapterINS1F_15DefaultEpilogueIfSI_SI_NS1E_6thread17LinearCombinationIfLi1EffLNS1J_9ScaleType4KindE0ELNS_15FloatRoundStyleE2EfEENS1_15EpilogueDefaultEEEEEvvEEEEvNT_6ParamsE:
        .type           _ZN7cutlass13device_kernelINS_4gemm6kernel13GemmUniversalIN4cute5tupleIJiiiiEEENS1_10collective13CollectiveMmaINS1_34MainloopSm90TmaGmmaWarpSpecializedILi2ENS5_IJNS4_1CILi1EEESB_SB_EEENS1_35KernelTmaWarpSpecializedCooperativeEEENS5_IJNSA_ILi256EEENSA_ILi128EEESG_EEEfNS5_IJlSB_lEEEfSI_NS4_8TiledMMAINS4_8MMA_AtomIJNS4_4SM904GMMA30MMA_64x128x8_F32TF32TF32_SS_TNILNSM_7ScaleInE1ELSO_1EEEEEENS4_6LayoutINS5_IJNSA_ILi2EEESB_SB_EEENS5_IJSB_NSA_ILi0EEESU_EEEEENS5_IJNS4_10UnderscoreESX_SX_EEEEENS4_13SM90_TMA_LOADENS4_14ComposedLayoutINS4_7SwizzleILi3ELi4ELi3EEENS4_18smem_ptr_flag_bitsILi32EEENSR_INS5_IJNSA_ILi8EEENSA_ILi32EEEEEENS5_IJS17_SB_EEEEEEEvNS4_8identityES10_S1B_vS1C_EENS_8epilogue10collective6detail29Sm90TmaWarpSpecializedAdapterINS1F_15DefaultEpilogueIfSI_SI_NS1E_6thread17LinearCombinationIfLi1EffLNS1J_9ScaleType4KindE0ELNS_15FloatRoundStyleE2EfEENS1_15EpilogueDefaultEEEEEvvEEEEvNT_6ParamsE,@function
        .size           _ZN7cutlass13device_kernelINS_4gemm6kernel13GemmUniversalIN4cute5tupleIJiiiiEEENS1_10collective13CollectiveMmaINS1_34MainloopSm90TmaGmmaWarpSpecializedILi2ENS5_IJNS4_1CILi1EEESB_SB_EEENS1_35KernelTmaWarpSpecializedCooperativeEEENS5_IJNSA_ILi256EEENSA_ILi128EEESG_EEEfNS5_IJlSB_lEEEfSI_NS4_8TiledMMAINS4_8MMA_AtomIJNS4_4SM904GMMA30MMA_64x128x8_F32TF32TF32_SS_TNILNSM_7ScaleInE1ELSO_1EEEEEENS4_6LayoutINS5_IJNSA_ILi2EEESB_SB_EEENS5_IJSB_NSA_ILi0EEESU_EEEEENS5_IJNS4_10UnderscoreESX_SX_EEEEENS4_13SM90_TMA_LOADENS4_14ComposedLayoutINS4_7SwizzleILi3ELi4ELi3EEENS4_18smem_ptr_flag_bitsILi32EEENSR_INS5_IJNSA_ILi8EEENSA_ILi32EEEEEENS5_IJS17_SB_EEEEEEEvNS4_8identityES10_S1B_vS1C_EENS_8epilogue10collective6detail29Sm90TmaWarpSpecializedAdapterINS1F_15DefaultEpilogueIfSI_SI_NS1E_6thread17LinearCombinationIfLi1EffLNS1J_9ScaleType4KindE0ELNS_15FloatRoundStyleE2EfEENS1_15EpilogueDefaultEEEEEvvEEEEvNT_6ParamsE,(.L_x_316 - _ZN7cutlass13device_kernelINS_4gemm6kernel13GemmUniversalIN4cute5tupleIJiiiiEEENS1_10collective13CollectiveMmaINS1_34MainloopSm90TmaGmmaWarpSpecializedILi2ENS5_IJNS4_1CILi1EEESB_SB_EEENS1_35KernelTmaWarpSpecializedCooperativeEEENS5_IJNSA_ILi256EEENSA_ILi128EEESG_EEEfNS5_IJlSB_lEEEfSI_NS4_8TiledMMAINS4_8MMA_AtomIJNS4_4SM904GMMA30MMA_64x128x8_F32TF32TF32_SS_TNILNSM_7ScaleInE1ELSO_1EEEEEENS4_6LayoutINS5_IJNSA_ILi2EEESB_SB_EEENS5_IJSB_NSA_ILi0EEESU_EEEEENS5_IJNS4_10UnderscoreESX_SX_EEEEENS4_13SM90_TMA_LOADENS4_14ComposedLayoutINS4_7SwizzleILi3ELi4ELi3EEENS4_18smem_ptr_flag_bitsILi32EEENSR_INS5_IJNSA_ILi8EEENSA_ILi32EEEEEENS5_IJS17_SB_EEEEEEEvNS4_8identityES10_S1B_vS1C_EENS_8epilogue10collective6detail29Sm90TmaWarpSpecializedAdapterINS1F_15DefaultEpilogueIfSI_SI_NS1E_6thread17LinearCombinationIfLi1EffLNS1J_9ScaleType4KindE0ELNS_15FloatRoundStyleE2EfEENS1_15EpilogueDefaultEEEEEvvEEEEvNT_6ParamsE)
        .other          _ZN7cutlass13device_kernelINS_4gemm6kernel13GemmUniversalIN4cute5tupleIJiiiiEEENS1_10collective13CollectiveMmaINS1_34MainloopSm90TmaGmmaWarpSpecializedILi2ENS5_IJNS4_1CILi1EEESB_SB_EEENS1_35KernelTmaWarpSpecializedCooperativeEEENS5_IJNSA_ILi256EEENSA_ILi128EEESG_EEEfNS5_IJlSB_lEEEfSI_NS4_8TiledMMAINS4_8MMA_AtomIJNS4_4SM904GMMA30MMA_64x128x8_F32TF32TF32_SS_TNILNSM_7ScaleInE1ELSO_1EEEEEENS4_6LayoutINS5_IJNSA_ILi2EEESB_SB_EEENS5_IJSB_NSA_ILi0EEESU_EEEEENS5_IJNS4_10UnderscoreESX_SX_EEEEENS4_13SM90_TMA_LOADENS4_14ComposedLayoutINS4_7SwizzleILi3ELi4ELi3EEENS4_18smem_ptr_flag_bitsILi32EEENSR_INS5_IJNSA_ILi8EEENSA_ILi32EEEEEENS5_IJS17_SB_EEEEEEEvNS4_8identityES10_S1B_vS1C_EENS_8epilogue10collective6detail29Sm90TmaWarpSpecializedAdapterINS1F_15DefaultEpilogueIfSI_SI_NS1E_6thread17LinearCombinationIfLi1EffLNS1J_9ScaleType4KindE0ELNS_15FloatRoundStyleE2EfEENS1_15EpilogueDefaultEEEEEvvEEEEvNT_6ParamsE,@"STO_CUDA_ENTRY STV_DEFAULT"
_ZN7cutlass13device_kernelINS_4gemm6kernel13GemmUniversalIN4cute5tupleIJiiiiEEENS1_10collective13CollectiveMmaINS1_34MainloopSm90TmaGmmaWarpSpecializedILi2ENS5_IJNS4_1CILi1EEESB_SB_EEENS1_35KernelTmaWarpSpecializedCooperativeEEENS5_IJNSA_ILi256EEENSA_ILi128EEESG_EEEfNS5_IJlSB_lEEEfSI_NS4_8TiledMMAINS4_8MMA_AtomIJNS4_4SM904GMMA30MMA_64x128x8_F32TF32TF32_SS_TNILNSM_7ScaleInE1ELSO_1EEEEEENS4_6LayoutINS5_IJNSA_ILi2EEESB_SB_EEENS5_IJSB_NSA_ILi0EEESU_EEEEENS5_IJNS4_10UnderscoreESX_SX_EEEEENS4_13SM90_TMA_LOADENS4_14ComposedLayoutINS4_7SwizzleILi3ELi4ELi3EEENS4_18smem_ptr_flag_bitsILi32EEENSR_INS5_IJNSA_ILi8EEENSA_ILi32EEEEEENS5_IJS17_SB_EEEEEEEvNS4_8identityES10_S1B_vS1C_EENS_8epilogue10collective6detail29Sm90TmaWarpSpecializedAdapterINS1F_15DefaultEpilogueIfSI_SI_NS1E_6thread17LinearCombinationIfLi1EffLNS1J_9ScaleType4KindE0ELNS_15FloatRoundStyleE2EfEENS1_15EpilogueDefaultEEEEEvvEEEEvNT_6ParamsE:
[----:B------:R-:W0:Y:S01]  /*0000*/  LDC R1, c[0x0][0x28] ;  /* 0x00000a00ff017b82 */ /* 0x000e220000000800 */
[----:B------:R-:W1:Y:S01]  /*0010*/  S2R R18, SR_TID.X ;  /* 0x0000000000127919 */ /* 0x000e620000002100 */
[----:B------:R-:W-:Y:S01]  /*0020*/  ELECT P0, URZ, PT ;  /* 0x00000000003f782f */ /* 0x000fe20003800000 */
[----:B------:R-:W-:Y:S01]  /*0030*/  BSSY B0, `(.L_x_0) ;  /* 0x000000f000007945 */ /* 0x000fe20003800000 */
[--C-:B-1----:R-:W-:Y:S02]  /*0040*/  SHF.R.U32.HI R0, RZ, 0x5, R18.reuse ;  /* 0x00000005ff007819 */ /* 0x102fe40000011612 */
[----:B------:R-:W-:-:S03]  /*0050*/  SHF.R.U32.HI R22, RZ, 0x7, R18 ;  /* 0x00000007ff167819 */ /* 0x000fc60000011612 */
[----:B------:R-:W1:Y:S04]  /*0060*/  SHFL.IDX PT, R5, R0, RZ, 0x1f ;  /* 0x00001fff00057589 */ /* 0x000e6800000e0000 */
[----:B------:R2:W3:Y:S01]  /*0070*/  SHFL.IDX PT, R8, R22, RZ, 0x1f ;  /* 0x00001fff16087589 */ /* 0x0004e200000e0000 */
[----:B-1----:R-:W-:-:S13]  /*0080*/  ISETP.NE.OR P0, PT, R5, RZ, !P0 ;  /* 0x000000ff0500720c */ /* 0x002fda0004705670 */
[----:B0-23--:R-:W-:Y:S05]  /*0090*/  @P0 BRA `(.L_x_1) ;  /* 0x0000000000200947 */ /* 0x00dfea0003800000 */
[----:B------:R-:W-:Y:S02]  /*00a0*/  ULDC.64 UR4, c[0x0][0x198] ;  /* 0x0000660000047ab9 */ /* 0x000fe40000000a00 */
[----:B------:R-:W-:Y:S02]  /*00b0*/  UIADD3 UR6, UP0, UR4, 0xf0, URZ ;  /* 0x000000f004067890 */ /* 0x000fe4000ff1e03f */
[----:B------:R-:W-:Y:S02]  /*00c0*/  UIADD3 UR4, UP1, UR4, 0x1f0, URZ ;  /* 0x000001f004047890 */ /* 0x000fe4000ff3e03f */
[----:B------:R-:W-:Y:S02]  /*00d0*/  UIADD3.X UR7, URZ, UR5, URZ, UP0, !UPT ;  /* 0x000000053f077290 */ /* 0x000fe400087fe43f */
[----:B------:R-:W-:-:S07]  /*00e0*/  UIADD3.X UR5, URZ, UR5, URZ, UP1, !UPT ;  /* 0x000000053f057290 */ /* 0x000fce0008ffe43f */
[----:B------:R0:W-:Y:S02]  /*00f0*/  UTMACCTL.PF [UR6] ;  /* 0x00000000060079b9 */ /* 0x0001e40008040000 */
[----:B------:R0:W-:Y:S02]  /*0100*/  UTMACCTL.PF [UR4] ;  /* 0x00000000040079b9 */ /* 0x0001e40008040000 */
[----:B0-----:R-:W-:Y:S01]  /*0110*/  NOP ;  /* 0x0000000000007918 */ /* 0x001fe20000000000 */
.L_x_1:
[----:B------:R-:W-:Y:S05]  /*0120*/  BSYNC B0 ;  /* 0x0000000000007941 */ /* 0x000fea0003800000 */
.L_x_0:
[----:B------:R-:W0:Y:S02]  /*0130*/  SHFL.IDX PT, R2, R0, RZ, 0x1f ;  /* 0x00001fff00027589 */ /* 0x000e2400000e0000 */
[----:B0-----:R-:W-:-:S13]  /*0140*/  ISETP.NE.AND P0, PT, R2, RZ, PT ;  /* 0x000000ff0200720c */ /* 0x001fda0003f05270 */
[----:B------:R-:W-:Y:S05]  /*0150*/  @P0 BRA `(.L_x_2) ;  /* 0x0000000000480947 */ /* 0x000fea0003800000 */
[----:B------:R-:W0:Y:S01]  /*0160*/  S2UR UR8, SR_CgaCtaId ;  /* 0x00000000000879c3 */ /* 0x000e220000008800 */
[----:B------:R-:W-:Y:S01]  /*0170*/  UMOV UR4, 0x400 ;  /* 0x0000040000047882 */ /* 0x000fe20000000000 */
[----:B------:R-:W-:Y:S01]  /*0180*/  UMOV UR5, 0x1 ;  /* 0x0000000100057882 */ /* 0x000fe20000000000 */
[----:B------:R-:W-:Y:S01]  /*0190*/  UMOV UR6, 0x100 ;  /* 0x0000010000067882 */ /* 0x000fe20000000000 */
[----:B------:R-:W-:Y:S01]  /*01a0*/  ELECT P0, URZ, PT ;  /* 0x00000000003f782f */ /* 0x000fe20003800000 */
[----:B------:R-:W-:-:S04]  /*01b0*/  UIADD3 UR6, -UR6, 0x100000, URZ ;  /* 0x0010000006067890 */ /* 0x000fc8000fffe13f */
[----:B------:R-:W-:Y:S02]  /*01c0*/  USHF.L.U32 UR7, UR6, 0xb, URZ ;  /* 0x0000000b06077899 */ /* 0x000fe4000800063f */
[----:B------:R-:W-:Y:S02]  /*01d0*/  USHF.L.U32 UR6, UR6, 0x1, URZ ;  /* 0x0000000106067899 */ /* 0x000fe4000800063f */
[----:B0-----:R-:W-:Y:S02]  /*01e0*/  ULEA UR8, UR8, UR4, 0x18 ;  /* 0x0000000408087291 */ /* 0x001fe4000f8ec03f */
[----:B------:R-:W-:-:S04]  /*01f0*/  UIADD3 UR4, -UR5, 0x100000, URZ ;  /* 0x0010000005047890 */ /* 0x000fc8000fffe13f */
[----:B------:R-:W-:Y:S02]  /*0200*/  USHF.L.U32 UR5, UR4, 0xb, URZ ;  /* 0x0000000b04057899 */ /* 0x000fe4000800063f */
[----:B------:R-:W-:Y:S01]  /*0210*/  USHF.L.U32 UR4, UR4, 0x1, URZ ;  /* 0x0000000104047899 */ /* 0x000fe2000800063f */
[----:B------:R-:W0:Y:S11]  /*0220*/  FENCE.VIEW.ASYNC.S ;  /* 0x00000000000073c6 */ /* 0x000e360000000000 */
[----:B0-----:R0:W1:Y:S01]  /*0230*/  SYNCS.EXCH.64 URZ, [UR8], UR4 ;  /* 0x00000004083f75b2 */ /* 0x0010620008000100 */
[----:B------:R0:W2:Y:S01]  /*0240*/  SYNCS.EXCH.64 URZ, [UR8+0x10], UR6 ;  /* 0x00001006083f75b2 */ /* 0x0000a20008000100 */
[----:B------:R0:W3:Y:S01]  /*0250*/  SYNCS.EXCH.64 URZ, [UR8+0x8], UR4 ;  /* 0x00000804083f75b2 */ /* 0x0000e20008000100 */
[----:B------:R0:W4:Y:S01]  /*0260*/  SYNCS.EXCH.64 URZ, [UR8+0x18], UR6 ;  /* 0x00001806083f75b2 */ /* 0x0001220008000100 */
[----:B------:R-:W-:Y:S01]  /*0270*/  NOP ;  /* 0x0000000000007918 */ /* 0x000fe20000000000 */
.L_x_2:
[----:B------:R-:W5:Y:S01]  /*0280*/  SHFL.IDX PT, R0, R0, RZ, 0x1f ;  /* 0x00001fff00007589 */ /* 0x000f6200000e0000 */
[----:B------:R-:W1:Y:S01]  /*0290*/  LDC R2, c[0x0][0x65c] ;  /* 0x00019700ff027b82 */ /* 0x000e620000000800 */
[----:B------:R-:W-:Y:S02]  /*02a0*/  ELECT P0, URZ, PT ;  /* 0x00000000003f782f */ /* 0x000fe40003800000 */
[----:B------:R-:W-:Y:S01]  /*02b0*/  SHF.R.S32.HI R6, RZ, 0x1f, R5 ;  /* 0x0000001fff067819 */ /* 0x000fe20000011405 */
[----:B------:R-:W2:Y:S01]  /*02c0*/  S2R R3, SR_CTAID.Y ;  /* 0x0000000000037919 */ /* 0x000ea20000002600 */
[----:B0-----:R-:W-:Y:S01]  /*02d0*/  UMOV UR4, 0x20 ;  /* 0x0000002000047882 */ /* 0x001fe20000000000 */
[----:B------:R-:W-:Y:S01]  /*02e0*/  ISETP.NE.AND P2, PT, R8, RZ, PT ;  /* 0x000000ff0800720c */ /* 0x000fe20003f45270 */
[----:B------:R-:W-:Y:S01]  /*02f0*/  NOP ;  /* 0x0000000000007918 */ /* 0x000fe20000000000 */
[----:B------:R-:W0:Y:S01]  /*0300*/  S2R R4, SR_CTAID.X ;  /* 0x0000000000047919 */ /* 0x000e220000002500 */
[----:B------:R-:W-:Y:S01]  /*0310*/  LEA.HI R6, R6, R5, RZ, 0x2 ;  /* 0x0000000506067211 */ /* 0x000fe200078f10ff */
[----:B------:R-:W-:Y:S01]  /*0320*/  NOP ;  /* 0x0000000000007918 */ /* 0x000fe20000000000 */
[----:B-----5:R-:W-:-:S02]  /*0330*/  ISETP.NE.OR P0, PT, R0, RZ, !P0 ;  /* 0x000000ff0000720c */ /* 0x020fc40004705670 */
[----:B-1----:R-:W-:-:S04]  /*0340*/  ISETP.NE.AND P3, PT, R2, 0x1, PT ;  /* 0x000000010200780c */ /* 0x002fc80003f65270 */
[----:B------:R-:W-:Y:S02]  /*0350*/  P2R R0, PR, RZ, 0x8 ;  /* 0x00000008ff007803 */ /* 0x000fe40000000000 */
[----:B------:R-:W-:-:S05]  /*0360*/  LOP3.LUT R0, R6, 0xfffffffc, RZ, 0xc0, !PT ;  /* 0xfffffffc06007812 */ /* 0x000fca00078ec0ff */
[----:B------:R-:W-:Y:S01]  /*0370*/  VOTEU.ALL UP0, P0 ;  /* 0x00000000003f7886 */ /* 0x000fe20000000000 */
[----:B------:R-:W-:Y:S01]  /*0380*/  IMAD.IADD R0, R5, 0x1, -R0 ;  /* 0x0000000105007824 */ /* 0x000fe200078e0a00 */
[----:B------:R-:W0:Y:S01]  /*0390*/  @P3 LDC R17, c[0x0][0x10] ;  /* 0x00000400ff113b82 */ /* 0x000e220000000800 */
[----:B------:R-:W-:Y:S01]  /*03a0*/  VOTEU.ALL UP1, P0 ;  /* 0x00000000003f7886 */ /* 0x000fe20000020000 */
[----:B------:R-:W-:Y:S01]  /*03b0*/  @P3 MOV R7, RZ ;  /* 0x000000ff00073202 */ /* 0x000fe20000000f00 */
[----:B------:R-:W-:Y:S01]  /*03c0*/  @!UP0 UMOV UR6, 0x400 ;  /* 0x0000040000068882 */ /* 0x000fe20000000000 */
[----:B------:R-:W-:-:S04]  /*03d0*/  @!UP0 UIADD3 UR4, -UR4, 0x100000, URZ ;  /* 0x0010000004048890 */ /* 0x000fc8000fffe13f */
[----:B------:R-:W-:Y:S02]  /*03e0*/  @!UP0 USHF.L.U32 UR5, UR4, 0xb, URZ ;  /* 0x0000000b04058899 */ /* 0x000fe4000800063f */
[----:B------:R-:W-:Y:S01]  /*03f0*/  @!UP0 USHF.L.U32 UR4, UR4, 0x1, URZ ;  /* 0x0000000104048899 */ /* 0x000fe2000800063f */
[----:B--2---:R-:W-:Y:S01]  /*0400*/  @P3 IMAD.MOV.U32 R6, RZ, RZ, R3 ;  /* 0x000000ffff063224 */ /* 0x004fe200078e0003 */
[----:B------:R-:W-:Y:S01]  /*0410*/  @P3 MOV R11, RZ ;  /* 0x000000ff000b3202 */ /* 0x000fe20000000f00 */
[----:B------:R-:W-:Y:S01]  /*0420*/  IMAD.MOV.U32 R5, RZ, RZ, RZ ;  /* 0x000000ffff057224 */ /* 0x000fe200078e00ff */
[----:B------:R-:W1:Y:S08]  /*0430*/  @!UP0 S2UR UR7, SR_CgaCtaId ;  /* 0x00000000000789c3 */ /* 0x000e700000008800 */
[----:B------:R-:W2:Y:S01]  /*0440*/  @!P3 LDC R9, c[0x0][0xc] ;  /* 0x00000300ff09bb82 */ /* 0x000ea20000000800 */
[----:B0-----:R-:W-:-:S04]  /*0450*/  @P3 IMAD.WIDE.U32 R16, R4, R17, R6 ;  /* 0x0000001104103225 */ /* 0x001fc800078e0006 */
[----:B------:R-:W-:Y:S01]  /*0460*/  @P3 IMAD.IADD R17, R17, 0x1, R11 ;  /* 0x0000000111113824 */ /* 0x000fe200078e020b */
[----:B-1----:R-:W-:Y:S01]  /*0470*/  @!UP0 ULEA UR6, UR7, UR6, 0x18 ;  /* 0x0000000607068291 */ /* 0x002fe2000f8ec03f */
[----:B------:R-:W-:Y:S01]  /*0480*/  VOTEU.ALL UP0, P0 ;  /* 0x00000000003f7886 */ /* 0x000fe20000000000 */
[----:B------:R-:W-:-:S04]  /*0490*/  ISETP.NE.AND P0, PT, R0, 0x3, PT ;  /* 0x000000030000780c */ /* 0x000fc80003f05270 */
[----:B------:R-:W-:Y:S01]  /*04a0*/  ISETP.EQ.OR P0, PT, R0, RZ, !P0 ;  /* 0x000000ff0000720c */ /* 0x000fe20004702670 */
[----:B--2---:R-:W-:-:S03]  /*04b0*/  @!P3 IMAD.WIDE.U32 R6, R9, R3, R4 ;  /* 0x000000030906b225 */ /* 0x004fc600078e0004 */
[C---:B------:R-:W-:Y:S01]  /*04c0*/  ISETP.EQ.AND P0, PT, R8.reuse, RZ, P0 ;  /* 0x000000ff0800720c */ /* 0x040fe20000702270 */
[----:B------:R-:W-:Y:S01]  /*04d0*/  VIADD R8, R8, 0xffffffff ;  /* 0xffffffff08087836 */ /* 0x000fe20000000000 */
[----:B------:R-:W0:Y:S02]  /*04e0*/  FENCE.VIEW.ASYNC.S ;  /* 0x00000000000073c6 */ /* 0x000e240000000000 */
[----:B0-----:R0:W3:Y:S01]  /*04f0*/  @!UP0 SYNCS.EXCH.64 URZ, [UR6+0x30], UR4 ;  /* 0x00003004063f85b2 */ /* 0x0010e20008000100 */
[----:B------:R-:W-:Y:S01]  /*0500*/  @!P3 IMAD.MOV.U32 R16, RZ, RZ, R6 ;  /* 0x000000ffff10b224 */ /* 0x000fe200078e0006 */
[----:B------:R-:W-:Y:S02]  /*0510*/  SEL R19, RZ, 0x1, !P0 ;  /* 0x00000001ff137807 */ /* 0x000fe40004000000 */
[----:B------:R-:W-:Y:S02]  /*0520*/  ISETP.GE.U32.AND P1, PT, R8, 0x2, PT ;  /* 0x000000020800780c */ /* 0x000fe40003f26070 */
[----:B------:R-:W-:-:S02]  /*0530*/  @!P3 MOV R17, R7 ;  /* 0x000000070011b202 */ /* 0x000fc40000000f00 */
[----:B------:R-:W-:Y:S01]  /*0540*/  SEL R19, R19, 0x2, P1 ;  /* 0x0000000213137807 */ /* 0x000fe20000800000 */
[----:B------:R0:W3:Y:S01]  /*0550*/  @!UP1 SYNCS.EXCH.64 URZ, [UR6+0x38], UR4 ;  /* 0x00003804063f95b2 */ /* 0x0000e20008000100 */
[----:B------:R-:W-:Y:S01]  /*0560*/  NOP ;  /* 0x0000000000007918 */ /* 0x000fe20000000000 */
[----:B---34-:R-:W-:Y:S06]  /*0570*/  BAR.SYNC.DEFER_BLOCKING 0x0 ;  /* 0x0000000000007b1d */ /* 0x018fec0000010000 */
[----:B------:R-:W-:Y:S05]  /*0580*/  @!P2 BRA `(.L_x_3) ;  /* 0x000000980018a947 */ /* 0x000fea0003800000 */
[----:B------:R-:W-:-:S13]  /*0590*/  ISETP.GT.U32.AND P0, PT, R8, 0x1, PT ;  /* 0x000000010800780c */ /* 0x000fda0003f04070 */
[----:B0-----:R-:W-:Y:S05]  /*05a0*/  @P0 EXIT ;  /* 0x000000000000094d */ /* 0x001fea0003800000 */
[----:B------:R-:W-:Y:S01]  /*05b0*/  ULDC.64 UR4, c[0x0][0x650] ;  /* 0x0001940000047ab9 */ /* 0x000fe20000000a00 */
[----:B------:R-:W-:Y:S01]  /*05c0*/  PRMT R0, RZ, 0x7610, R0 ;  /* 0x00007610ff007816 */ /* 0x000fe20000000000 */
[----:B------:R-:W-:Y:S01]  /*05d0*/  IMAD.MOV.U32 R152, RZ, RZ, -0x1 ;  /* 0xffffffffff987424 */ /* 0x000fe200078e00ff */
[----:B------:R-:W-:Y:S01]  /*05e0*/  ISETP.GE.U32.AND P0, PT, R16, UR4, PT ;  /* 0x0000000410007c0c */ /* 0x000fe2000bf06070 */
[----:B------:R-:W-:Y:S01]  /*05f0*/  IMAD.MOV.U32 R153, RZ, RZ, -0x1 ;  /* 0xffffffffff997424 */ /* 0x000fe200078e00ff */
[----:B------:R-:W-:Y:S02]  /*0600*/  MOV R23, 0xffffffff ;  /* 0xffffffff00177802 */ /* 0x000fe40000000f00 */
[----:B------:R-:W-:-:S13]  /*0610*/  ISETP.GE.U32.AND.EX P0, PT, R17, UR5, PT, P0 ;  /* 0x0000000511007c0c */ /* 0x000fda000bf06100 */
[----:B------:R-:W-:Y:S05]  /*0620*/  @P0 BRA `(.L_x_4) ;  /* 0x0000000400540947 */ /* 0x000fea0003800000 */
[----:B------:R-:W0:Y:S01]  /*0630*/  LDC.64 R14, c[0x0][0x628] ;  /* 0x00018a00ff0e7b82 */ /* 0x000e220000000a00 */
[----:B------:R-:W-:Y:S02]  /*0640*/  IMAD.MOV.U32 R6, RZ, RZ, R16 ;  /* 0x000000ffff067224 */ /* 0x000fe400078e0010 */
[----:B------:R-:W-:-:S05]  /*0650*/  IMAD.MOV.U32 R7, RZ, RZ, R17 ;  /* 0x000000ffff077224 */ /* 0x000fca00078e0011 */
[----:B------:R-:W1:Y:S08]  /*0660*/  LDC R0, c[0x0][0x630] ;  /* 0x00018c00ff007b82 */ /* 0x000e700000000800 */
[----:B------:R-:W2:Y:S01]  /*0670*/  LDC.64 R20, c[0x0][0x620] ;  /* 0x00018800ff147b82 */ /* 0x000ea20000000a00 */
[----:B0-----:R-:W-:-:S04]  /*0680*/  ISETP.NE.U32.AND P0, PT, R14, RZ, PT ;  /* 0x000000ff0e00720c */ /* 0x001fc80003f05070 */
[----:B------:R-:W-:-:S13]  /*0690*/  ISETP.NE.AND.EX P0, PT, R15, RZ, PT, P0 ;  /* 0x000000ff0f00720c */ /* 0x000fda0003f05300 */
[----:B-12---:R-:W-:Y:S05]  /*06a0*/  @!P0 BRA `(.L_x_5) ;  /* 0x0000000000288947 */ /* 0x006fea0003800000 */
[----:B------:R-:W0:Y:S02]  /*06b0*/  LDC R11, c[0x0][0x634] ;  /* 0x00018d00ff0b7b82 */ /* 0x000e240000000800 */
[----:B0-----:R-:W-:-:S04]  /*06c0*/  IADD3 R11, P0, R16, R11, RZ ;  /* 0x0000000b100b7210 */ /* 0x001fc80007f1e0ff */
[----:B------:R-:W-:-:S05]  /*06d0*/  IADD3.X R13, RZ, R17, RZ, P0, !PT ;  /* 0x00000011ff0d7210 */ /* 0x000fca00007fe4ff */
[----:B------:R-:W-:-:S04]  /*06e0*/  IMAD.WIDE.U32 R6, R13, R14, RZ ;  /* 0x0000000e0d067225 */ /* 0x000fc800078e00ff */
[----:B------:R-:W-:-:S04]  /*06f0*/  IMAD.WIDE.U32 R8, P0, R11, R15, R6 ;  /* 0x0000000f0b087225 */ /* 0x000fc80007800006 */
[----:B------:R-:W-:-:S04]  /*0700*/  IMAD.WIDE.U32 R6, R11, R14, RZ ;  /* 0x0000000e0b067225 */ /* 0x000fc800078e00ff */
[----:B------:R-:W-:Y:S01]  /*0710*/  IMAD.X R11, RZ, RZ, RZ, P0 ;  /* 0x000000ffff0b7224 */ /* 0x000fe200000e06ff */
[----:B------:R-:W-:Y:S01]  /*0720*/  IADD3 RZ, P0, R7, R8, RZ ;  /* 0x0000000807ff7210 */ /* 0x000fe20007f1e0ff */
[----:B------:R-:W-:-:S04]  /*0730*/  IMAD.MOV.U32 R10, RZ, RZ, R9 ;  /* 0x000000ffff0a7224 */ /* 0x000fc800078e0009 */
[----:B------:R-:W-:-:S08]  /*0740*/  IMAD.WIDE.U32.X R6, R13, R15, R10, P0 ;  /* 0x0000000f0d067225 */ /* 0x000fd000000e040a */
.L_x_5:
[-CC-:B------:R-:W-:Y:S01]  /*0750*/  SHF.R.U64 R23, R6, R0.reuse, R7.reuse ;  /* 0x0000000006177219 */ /* 0x180fe20000001207 */
[----:B------:R-:W0:Y:S01]  /*0760*/  LDC R10, c[0x0][0x618] ;  /* 0x00018600ff0a7b82 */ /* 0x000e220000000800 */
[----:B------:R-:W-:Y:S01]  /*0770*/  SHF.R.U32.HI R5, RZ, R0, R7 ;  /* 0x00000000ff057219 */ /* 0x000fe20000011607 */
[----:B------:R-:W-:Y:S01]  /*0780*/  ULDC UR4, c[0x0][0x150] ;  /* 0x0000540000047ab9 */ /* 0x000fe20000000800 */
[----:B------:R-:W-:Y:S02]  /*0790*/  IADD3 R9, P0, RZ, -R23, RZ ;  /* 0x80000017ff097210 */ /* 0x000fe40007f1e0ff */
[----:B------:R-:W-:Y:S02]  /*07a0*/  I2FP.F32.U32 R0, R4 ;  /* 0x0000000400007245 */ /* 0x000fe40000201000 */
[----:B------:R-:W-:Y:S01]  /*07b0*/  IADD3.X R11, RZ, ~R5, RZ, P0, !PT ;  /* 0x80000005ff0b7210 */ /* 0x000fe200007fe4ff */
[----:B------:R-:W1:Y:S01]  /*07c0*/  LDC.64 R28, c[0x0][0x640] ;  /* 0x00019000ff1c7b82 */ /* 0x000e620000000a00 */
[----:B------:R-:W-:-:S04]  /*07d0*/  IMAD.WIDE.U32 R6, R9, R20, R16 ;  /* 0x0000001409067225 */ /* 0x000fc800078e0010 */
[----:B------:R-:W-:Y:S01]  /*07e0*/  FMUL R0, R0, UR4 ;  /* 0x0000000400007c20 */ /* 0x000fe20008400000 */
[----:B------:R-:W-:Y:S01]  /*07f0*/  ULDC UR4, c[0x0][0x154] ;  /* 0x0000550000047ab9 */ /* 0x000fe20000000800 */
[----:B------:R-:W-:Y:S01]  /*0800*/  IMAD R8, R11, R20, RZ ;  /* 0x000000140b087224 */ /* 0x000fe200078e02ff */
[----:B------:R-:W2:Y:S03]  /*0810*/  LDC R5, c[0x0][0x144] ;  /* 0x00005100ff057b82 */ /* 0x000ea60000000800 */
[----:B------:R-:W3:Y:S01]  /*0820*/  F2I.U32.TRUNC.NTZ R0, R0 ;  /* 0x0000000000007305 */ /* 0x000ee2000020f000 */
[----:B------:R-:W-:-:S04]  /*0830*/  IMAD R9, R9, R21, R8 ;  /* 0x0000001509097224 */ /* 0x000fc800078e0208 */
[----:B------:R-:W-:Y:S01]  /*0840*/  IMAD.IADD R7, R7, 0x1, R9 ;  /* 0x0000000107077824 */ /* 0x000fe200078e0209 */
[----:B------:R-:W-:Y:S01]  /*0850*/  MOV R9, 0xffffffff ;  /* 0xffffffff00097802 */ /* 0x000fe20000000f00 */
[----:B------:R-:W4:Y:S03]  /*0860*/  LDC R12, c[0x0][0x608] ;  /* 0x00018200ff0c7b82 */ /* 0x000f260000000800 */
[-CC-:B0-----:R-:W-:Y:S02]  /*0870*/  SHF.R.U64 R20, R6, R10.reuse, R7.reuse ;  /* 0x0000000a06147219 */ /* 0x181fe40000001207 */
[----:B------:R-:W-:Y:S02]  /*0880*/  I2FP.F32.U32 R6, R3 ;  /* 0x0000000300067245 */ /* 0x000fe40000201000 */
[----:B------:R-:W-:Y:S01]  /*0890*/  SHF.R.U32.HI R7, RZ, R10, R7 ;  /* 0x0000000aff077219 */ /* 0x000fe20000011607 */
[----:B------:R-:W0:Y:S01]  /*08a0*/  LDC R26, c[0x0][0x658] ;  /* 0x00019600ff1a7b82 */ /* 0x000e220000000800 */
[----:B-1----:R-:W-:Y:S01]  /*08b0*/  ISETP.NE.U32.AND P0, PT, R28, RZ, PT ;  /* 0x000000ff1c00720c */ /* 0x002fe20003f05070 */
[----:B---3--:R-:W-:-:S02]  /*08c0*/  IMAD.MOV R8, RZ, RZ, -R0 ;  /* 0x000000ffff087224 */ /* 0x008fc400078e0a00 */
[----:B------:R-:W-:Y:S01]  /*08d0*/  FMUL R6, R6, UR4 ;  /* 0x0000000406067c20 */ /* 0x000fe20008400000 */
[----:B------:R-:W-:-:S03]  /*08e0*/  ISETP.NE.AND.EX P0, PT, R29, RZ, PT, P0 ;  /* 0x000000ff1d00720c */ /* 0x000fc60003f05300 */
[----:B------:R-:W1:Y:S01]  /*08f0*/  LDC R14, c[0x0][0x148] ;  /* 0x00005200ff0e7b82 */ /* 0x000e620000000800 */
[----:B--2---:R-:W-:-:S07]  /*0900*/  IMAD R0, R5, R8, R4 ;  /* 0x0000000805007224 */ /* 0x004fce00078e0204 */
[----:B------:R-:W2:Y:S01]  /*0910*/  LDC R24, c[0x0][0x600] ;  /* 0x00018000ff187b82 */ /* 0x000ea20000000800 */
[-CC-:B----4-:R-:W-:Y:S02]  /*0920*/  SHF.R.U64 R30, R20, R12.reuse, R7.reuse ;  /* 0x0000000c141e7219 */ /* 0x190fe40000001207 */
[----:B------:R-:W-:Y:S01]  /*0930*/  SHF.R.U32.HI R5, RZ, R12, R7 ;  /* 0x0000000cff057219 */ /* 0x000fe20000011607 */
[----:B------:R-:W-:Y:S01]  /*0940*/  IMAD.MOV.U32 R7, RZ, RZ, 0x1 ;  /* 0x00000001ff077424 */ /* 0x000fe200078e00ff */
[----:B------:R3:W4:Y:S03]  /*0950*/  F2I.U32.TRUNC.NTZ R12, R6 ;  /* 0x00000006000c7305 */ /* 0x000726000020f000 */
[----:B------:R-:W1:Y:S01]  /*0960*/  LDC R15, c[0x0][0x648] ;  /* 0x00019200ff0f7b82 */ /* 0x000e620000000800 */
[-C--:B0-----:R-:W-:Y:S02]  /*0970*/  SHF.L.U32 R4, R9, R26.reuse, RZ ;  /* 0x0000001a09047219 */ /* 0x081fe400000006ff */
[----:B------:R-:W-:-:S02]  /*0980*/  SHF.R.U64 R32, R30, R26, R5 ;  /* 0x0000001a1e207219 */ /* 0x000fc40000001205 */
[----:B------:R-:W-:Y:S02]  /*0990*/  LOP3.LUT R11, RZ, R4, RZ, 0x33, !PT ;  /* 0x00000004ff0b7212 */ /* 0x000fe400078e33ff */
[-C--:B------:R-:W-:Y:S01]  /*09a0*/  SHF.R.U32.HI R5, RZ, R26.reuse, R5 ;  /* 0x0000001aff057219 */ /* 0x080fe20000011605 */
[----:B------:R-:W0:Y:S01]  /*09b0*/  LDC R21, c[0x0][0x638] ;  /* 0x00018e00ff157b82 */ /* 0x000e220000000800 */
[----:B------:R-:W-:Y:S01]  /*09c0*/  SHF.L.U32 R10, R7, R26, RZ ;  /* 0x0000001a070a7219 */ /* 0x000fe200000006ff */
[----:B------:R-:W-:-:S06]  /*09d0*/  IMAD.MOV.U32 R4, RZ, RZ, R32 ;  /* 0x000000ffff047224 */ /* 0x000fcc00078e0020 */
[----:B------:R-:W0:Y:S01]  /*09e0*/  LDC R152, c[0x0][0x610] ;  /* 0x00018400ff987b82 */ /* 0x000e220000000800 */
[----:B---34-:R-:W-:Y:S05]  /*09f0*/  @!P0 BRA `(.L_x_6) ;  /* 0x0000000000288947 */ /* 0x018fea0003800000 */
[----:B------:R-:W3:Y:S02]  /*0a00*/  LDC R9, c[0x0][0x64c] ;  /* 0x00019300ff097b82 */ /* 0x000ee40000000800 */
[----:B---3--:R-:W-:-:S04]  /*0a10*/  IADD3 R9, P0, R32, R9, RZ ;  /* 0x0000000920097210 */ /* 0x008fc80007f1e0ff */
        /* <DEDUP_REMOVED lines=8> */
.L_x_6:
[----:B-1----:R-:W-:Y:S01]  /*0aa0*/  SHF.R.U64 R4, R4, R15, R5 ;  /* 0x0000000f04047219 */ /* 0x002fe20000001205 */
[----:B--2---:R-:W-:Y:S01]  /*0ab0*/  VIADD R5, R24, 0xffffffff ;  /* 0xffffffff18057836 */ /* 0x004fe20000000000 */
[----:B------:R-:W-:Y:S02]  /*0ac0*/  IADD3 R12, -R12, RZ, RZ ;  /* 0x000000ff0c0c7210 */ /* 0x000fe40007ffe1ff */
[----:B------:R-:W-:Y:S01]  /*0ad0*/  LOP3.LUT R11, R30, R11, RZ, 0xc0, !PT ;  /* 0x0000000b1e0b7212 */ /* 0x000fe200078ec0ff */
[----:B------:R-:W-:Y:S01]  /*0ae0*/  IMAD.MOV R6, RZ, RZ, -R4 ;  /* 0x000000ffff067224 */ /* 0x000fe200078e0a04 */
[----:B------:R-:W-:Y:S01]  /*0af0*/  LOP3.LUT R5, R20, R5, RZ, 0xc0, !PT ;  /* 0x0000000514057212 */ /* 0x000fe200078ec0ff */
[----:B------:R-:W-:Y:S02]  /*0b00*/  @P3 IMAD R0, R14, R12, R3 ;  /* 0x0000000c0e003224 */ /* 0x000fe400078e0203 */
[----:B------:R-:W-:Y:S02]  /*0b10*/  IMAD R11, R10, R4, R11 ;  /* 0x000000040a0b7224 */ /* 0x000fe400078e020b */
[----:B0-----:R-:W-:-:S02]  /*0b20*/  IMAD R3, R6, R21, R32 ;  /* 0x0000001506037224 */ /* 0x001fc400078e0220 */
[----:B------:R-:W-:Y:S01]  /*0b30*/  IMAD R152, R11, R152, R0 ;  /* 0x000000980b987224 */ /* 0x000fe200078e0200 */
[----:B------:R-:W-:Y:S01]  /*0b40*/  MOV R0, 0x1 ;  /* 0x0000000100007802 */ /* 0x000fe20000000f00 */
[----:B------:R-:W-:-:S05]  /*0b50*/  IMAD R3, R3, R24, R5 ;  /* 0x0000001803037224 */ /* 0x000fca00078e0205 */
[----:B------:R-:W-:Y:S02]  /*0b60*/  SEL R153, R3, R152, !P3 ;  /* 0x0000009803997207 */ /* 0x000fe40005800000 */
[----:B------:R-:W-:-:S07]  /*0b70*/  SEL R152, R152, R3, !P3 ;  /* 0x0000000398987207 */ /* 0x000fce0005800000 */
.L_x_4:
[----:B------:R-:W-:-:S08]  /*0b80*/  NOP ;  /* 0x0000000000007918 */ /* 0x000fd00000000000 */
[----:B------:R-:W0:Y:S02]  /*0b90*/  USETMAXREG.TRY_ALLOC.CTAPOOL UP0, 0xe8 ;  /* 0x000000e8000079c8 */ /* 0x000e240008000600 */
[----:B0-----:R-:W-:-:S13]  /*0ba0*/  PLOP3.LUT P0, PT, PT, PT, UP0, 0x80, 0x0 ;  /* 0x000000000000781c */ /* 0x001fda0003f0f008 */
[----:B------:R-:W-:Y:S05]  /*0bb0*/  @!P0 BRA `(.L_x_4) ;  /* 0xfffffffc00f08947 */ /* 0x000fea000383ffff */
[----:B------:R-:W-:Y:S01]  /*0bc0*/  ULDC.64 UR4, c[0x0][0x598] ;  /* 0x0001660000047ab9 */ /* 0x000fe20000000a00 */
[----:B------:R-:W-:Y:S01]  /*0bd0*/  ULDC.64 UR36, c[0x0][0x208] ;  /* 0x0000820000247ab9 */ /* 0x000fe20000000a00 */
[----:B------:R-:W-:-:S04]  /*0be0*/  ISETP.NE.U32.AND P0, PT, RZ, UR4, PT ;  /* 0x00000004ff007c0c */ /* 0x000fc8000bf05070 */
[----:B------:R-:W-:-:S13]  /*0bf0*/  ISETP.NE.AND.EX P0, PT, RZ, UR5, PT, P0 ;  /* 0x00000005ff007c0c */ /* 0x000fda000bf05300 */
[----:B------:R-:W-:Y:S05]  /*0c00*/  @!P0 BRA `(.L_x_7) ;  /* 0x00000000001c8947 */ /* 0x000fea0003800000 */
[----:B------:R-:W0:Y:S02]  /*0c10*/  LDC.64 R4, c[0x0][0x598] ;  /* 0x00016600ff047b82 */ /* 0x000e240000000a00 */
[----:B0-----:R-:W2:Y:S02]  /*0c20*/  LDG.E.64 R4, desc[UR36][R4.64] ;  /* 0x0000002404047981 */ /* 0x001ea4000c1e1b00 */
[----:B--2---:R-:W-:-:S04]  /*0c30*/  ISETP.NE.U32.AND P0, PT, R4, RZ, PT ;  /* 0x000000ff0400720c */ /* 0x004fc80003f05070 */
[----:B------:R-:W-:-:S13]  /*0c40*/  ISETP.NE.AND.EX P0, PT, R5, RZ, PT, P0 ;  /* 0x000000ff0500720c */ /* 0x000fda0003f05300 */
[----:B------:R-:W-:Y:S05]  /*0c50*/  @!P0 BRA `(.L_x_7) ;  /* 0x0000000000088947 */ /* 0x000fea0003800000 */
[----:B------:R0:W5:Y:S01]  /*0c60*/  LD.E R154, desc[UR36][R4.64] ;  /* 0x00000024049a7980 */ /* 0x000162000c101900 */
[----:B------:R-:W-:Y:S05]  /*0c70*/  BRA `(.L_x_8) ;  /* 0x0000000000247947 */ /* 0x000fea0003800000 */
.L_x_7:
[----:B------:R-:W-:Y:S02]  /*0c80*/  ULDC.64 UR4, c[0x0][0x588] ;  /* 0x0001620000047ab9 */ /* 0x000fe40000000a00 */
[----:B------:R-:W-:-:S04]  /*0c90*/  ISETP.NE.U32.AND P0, PT, RZ, UR4, PT ;  /* 0x00000004ff007c0c */ /* 0x000fc8000bf05070 */
[----:B------:R-:W-:-:S13]  /*0ca0*/  ISETP.NE.AND.EX P0, PT, RZ, UR5, PT, P0 ;  /* 0x00000005ff007c0c */ /* 0x000fda000bf05300 */
[----:B------:R-:W-:Y:S05]  /*0cb0*/  @!P0 BRA `(.L_x_9) ;  /* 0x00000000000c8947 */ /* 0x000fea0003800000 */
[----:B------:R-:W0:Y:S02]  /*0cc0*/  LDC.64 R154, c[0x0][0x588] ;  /* 0x00016200ff9a7b82 */ /* 0x000e240000000a00 */
[----:B0-----:R1:W5:Y:S01]  /*0cd0*/  LDG.E R154, desc[UR36][R154.64] ;  /* 0x000000249a9a7981 */ /* 0x001362000c1e1900 */
[----:B------:R-:W-:Y:S05]  /*0ce0*/  BRA `(.L_x_8) ;  /* 0x0000000000087947 */ /* 0x000fea0003800000 */
.L_x_9:
[----:B------:R-:W-:Y:S02]  /*0cf0*/  ULDC UR4, c[0x0][0x580] ;  /* 0x0001600000047ab9 */ /* 0x000fe40000000800 */
[----:B------:R-:W-:-:S07]  /*0d00*/  IMAD.U32 R154, RZ, RZ, UR4 ;  /* 0x00000004ff9a7e24 */ /* 0x000fce000f8e00ff */
.L_x_8:
[----:B------:R-:W-:Y:S02]  /*0d10*/  ULDC.64 UR4, c[0x0][0x5a0] ;  /* 0x0001680000047ab9 */ /* 0x000fe40000000a00 */
[----:B------:R-:W-:-:S04]  /*0d20*/  ISETP.NE.U32.AND P0, PT, RZ, UR4, PT ;  /* 0x00000004ff007c0c */ /* 0x000fc8000bf05070 */
[----:B------:R-:W-:-:S13]  /*0d30*/  ISETP.NE.AND.EX P0, PT, RZ, UR5, PT, P0 ;  /* 0x00000005ff007c0c */ /* 0x000fda000bf05300 */
[----:B------:R-:W-:Y:S05]  /*0d40*/  @!P0 BRA `(.L_x_10) ;  /* 0x00000000001c8947 */ /* 0x000fea0003800000 */
[----:B0-----:R-:W0:Y:S02]  /*0d50*/  LDC.64 R4, c[0x0][0x5a0] ;  /* 0x00016800ff047b82 */ /* 0x001e240000000a00 */
[----:B0-----:R-:W2:Y:S02]  /*0d60*/  LDG.E.64 R4, desc[UR36][R4.64] ;  /* 0x0000002404047981 */ /* 0x001ea4000c1e1b00 */
[----:B--2---:R-:W-:-:S04]  /*0d70*/  ISETP.NE.U32.AND P0, PT, R4, RZ, PT ;  /* 0x000000ff0400720c */ /* 0x004fc80003f05070 */
[----:B------:R-:W-:-:S13]  /*0d80*/  ISETP.NE.AND.EX P0, PT, R5, RZ, PT, P0 ;  /* 0x000000ff0500720c */ /* 0x000fda0003f05300 */
[----:B------:R-:W-:Y:S05]  /*0d90*/  @!P0 BRA `(.L_x_10) ;  /* 0x0000000000088947 */ /* 0x000fea0003800000 */
[----:B-1----:R0:W5:Y:S01]  /*0da0*/  LD.E R155, desc[UR36][R4.64] ;  /* 0x00000024049b7980 */ /* 0x002162000c101900 */
[----:B------:R-:W-:Y:S05]  /*0db0*/  BRA `(.L_x_11) ;  /* 0x0000000000247947 */ /* 0x000fea0003800000 */
.L_x_10:
[----:B------:R-:W-:Y:S02]  /*0dc0*/  ULDC.64 UR4, c[0x0][0x590] ;  /* 0x0001640000047ab9 */ /* 0x000fe40000000a00 */
[----:B------:R-:W-:-:S04]  /*0dd0*/  ISETP.NE.U32.AND P0, PT, RZ, UR4, PT ;  /* 0x00000004ff007c0c */ /* 0x000fc8000bf05070 */
[----:B------:R-:W-:-:S13]  /*0de0*/  ISETP.NE.AND.EX P0, PT, RZ, UR5, PT, P0 ;  /* 0x00000005ff007c0c */ /* 0x000fda000bf05300 */
[----:B------:R-:W-:Y:S05]  /*0df0*/  @!P0 BRA `(.L_x_12) ;  /* 0x00000000000c8947 */ /* 0x000fea0003800000 */
[----:B0-----:R-:W1:Y:S02]  /*0e00*/  LDC.64 R4, c[0x0][0x590] ;  /* 0x00016400ff047b82 */ /* 0x001e640000000a00 */
[----:B-1----:R1:W5:Y:S01]  /*0e10*/  LDG.E R155, desc[UR36][R4.64] ;  /* 0x00000024049b7981 */ /* 0x002362000c1e1900 */
[----:B------:R-:W-:Y:S05]  /*0e20*/  BRA `(.L_x_11) ;  /* 0x0000000000087947 */ /* 0x000fea0003800000 */
.L_x_12:
[----:B------:R-:W-:Y:S02]  /*0e30*/  ULDC UR4, c[0x0][0x584] ;  /* 0x0001610000047ab9 */ /* 0x000fe40000000800 */
[----:B-1----:R-:W-:-:S07]  /*0e40*/  IMAD.U32 R155, RZ, RZ, UR4 ;  /* 0x00000004ff9b7e24 */ /* 0x002fce000f8e00ff */
.L_x_11:
[----:B------:R-:W-:-:S13]  /*0e50*/  LOP3.LUT P0, RZ, R0, 0xff, RZ, 0xc0, !PT ;  /* 0x000000ff00ff7812 */ /* 0x000fda000780c0ff */
[----:B------:R-:W-:Y:S05]  /*0e60*/  @!P0 EXIT ;  /* 0x000000000000894d */ /* 0x000fea0003800000 */
[----:B------:R-:W-:Y:S01]  /*0e70*/  ULDC UR4, c[0x0][0x28c] ;  /* 0x0000a30000047ab9 */ /* 0x000fe20000000800 */
[----:B------:R-:W-:Y:S01]  /*0e80*/  LOP3.LUT R166, R19, 0x1, RZ, 0xfc, !PT ;  /* 0x0000000113a67812 */ /* 0x000fe200078efcff */
[----:B------:R-:W-:Y:S01]  /*0e90*/  UIADD3 UR4, UR4, 0x7f, URZ ;  /* 0x0000007f04047890 */ /* 0x000fe2000fffe03f */
[----:B------:R-:W-:Y:S01]  /*0ea0*/  UMOV UR38, URZ ;  /* 0x0000003f00267c82 */ /* 0x000fe20008000000 */
[----:B------:R-:W-:Y:S02]  /*0eb0*/  UMOV UR39, URZ ;  /* 0x0000003f00277c82 */ /* 0x000fe40008000000 */
[----:B------:R-:W-:-:S04]  /*0ec0*/  USHF.R.S32.HI UR5, URZ, 0x1f, UR4 ;  /* 0x0000001f3f057899 */ /* 0x000fc80008011404 */
[----:B------:R-:W-:-:S04]  /*0ed0*/  ULEA.HI UR5, UR5, UR4, URZ, 0x7 ;  /* 0x0000000405057291 */ /* 0x000fc8000f8f383f */
[----:B------:R-:W-:-:S12]  /*0ee0*/  USHF.R.S32.HI UR40, URZ, 0x7, UR5 ;  /* 0x000000073f287899 */ /* 0x000fd80008011405 */
.L_x_284:
[----:B------:R-:W-:Y:S01]  /*0ef0*/  LOP3.LUT R0, R18, 0x80, RZ, 0xc0, !PT ;  /* 0x0000008012007812 */ /* 0x000fe200078ec0ff */
[----:B--2---:R-:W2:Y:S01]  /*0f00*/  S2UR UR7, SR_CgaCtaId ;  /* 0x00000000000779c3 */ /* 0x004ea20000008800 */
[----:B------:R-:W-:Y:S02]  /*0f10*/  UMOV UR6, 0x400 ;  /* 0x0000040000067882 */ /* 0x000fe40000000000 */
[----:B------:R-:W-:-:S06]  /*0f20*/  SHF.R.U32.HI R0, RZ, 0x7, R0 ;  /* 0x00000007ff007819 */ /* 0x000fcc0000011600 */
[----:B---3--:R-:W3:Y:S01]  /*0f30*/  SHFL.IDX PT, R0, R0, RZ, 0x1f ;  /* 0x00001fff00007589 */ /* 0x008ee200000e0000 */
[----:B--2---:R-:W-:Y:S01]  /*0f40*/  ULEA UR42, UR7, UR6, 0x18 ;  /* 0x00000006072a7291 */ /* 0x004fe2000f8ec03f */
[----:B---3--:R-:W-:-:S13]  /*0f50*/  R2UR UR4, R0 ;  /* 0x00000000000472ca */ /* 0x008fda00000e0000 */
[----:B------:R-:W-:-:S04]  /*0f60*/  ULEA.HI UR5, UR4, UR4, URZ, 0x1 ;  /* 0x0000000404057291 */ /* 0x000fc8000f8f083f */
[----:B------:R-:W-:-:S04]  /*0f70*/  ULOP3.LUT UR5, UR5, 0x7fffe, URZ, 0xc0, !UPT ;  /* 0x0007fffe05057892 */ /* 0x000fc8000f8ec03f */
[----:B------:R-:W-:-:S03]  /*0f80*/  UIADD3 UR5, UR4, -UR5, URZ ;  /* 0x8000000504057290 */ /* 0x000fc6000fffe03f */
[----:B------:R-:W-:Y:S01]  /*0f90*/  ULDC UR4, c[0x0][0x28c] ;  /* 0x0000a30000047ab9 */ /* 0x000fe20000000800 */
[----:B------:R-:W-:Y:S01]  /*0fa0*/  ULEA UR5, UR5, UR42, 0xd ;  /* 0x0000002a05057291 */ /* 0x000fe2000f8e683f */
[----:B------:R-:W-:-:S03]  /*0fb0*/  ISETP.LT.AND P0, PT, RZ, UR4, PT ;  /* 0x00000004ff007c0c */ /* 0x000fc6000bf01270 */
[----:B------:R-:W-:-:S04]  /*0fc0*/  UIADD3 UR5, UR5, 0x100, URZ ;  /* 0x0000010005057890 */ /* 0x000fc8000fffe03f */
[----:B------:R-:W-:-:S04]  /*0fd0*/  USHF.R.U32.HI UR5, URZ, 0x4, UR5 ;  /* 0x000000043f057899 */ /* 0x000fc80008011605 */
[----:B------:R-:W-:Y:S02]  /*0fe0*/  ULOP3.LUT UR41, UR5, 0x3fff, URZ, 0xc0, !UPT ;  /* 0x00003fff05297892 */ /* 0x000fe4000f8ec03f */
[----:B-1--4-:R-:W-:Y:S10]  /*0ff0*/  @P0 BRA `(.L_x_13) ;  /* 0x0000000000400947 */ /* 0x012ff40003800000 */
[----:B------:R-:W-:Y:S01]  /*1000*/  MOV R0, 0x0 ;  /* 0x0000000000007802 */ /* 0x000fe20000000f00 */
[----:B------:R-:W-:Y:S01]  /*1010*/  ULDC.64 UR4, c[0x4][0x68] ;  /* 0x01001a0000047ab9 */ /* 0x000fe20000000a00 */
[----:B------:R-:W-:Y:S01]  /*1020*/  ULDC.64 UR6, c[0x4][0x8] ;  /* 0x0100020000067ab9 */ /* 0x000fe20000000a00 */
[----:B01----:R-:W-:Y:S01]  /*1030*/  MOV R4, UR4 ;  /* 0x0000000400047c02 */ /* 0x003fe20008000f00 */
[----:B------:R0:W1:Y:S01]  /*1040*/  LDC.64 R14, c[0x4][R0] ;  /* 0x01000000000e7b82 */ /* 0x0000620000000a00 */
[----:B------:R-:W-:Y:S01]  /*1050*/  IMAD.U32 R5, RZ, RZ, UR5 ;  /* 0x00000005ff057e24 */ /* 0x000fe2000f8e00ff */
[----:B------:R-:W-:Y:S01]  /*1060*/  ULDC.64 UR4, c[0x4][0x70] ;  /* 0x01001c0000047ab9 */ /* 0x000fe20000000a00 */
[----:B------:R-:W-:Y:S01]  /*1070*/  IMAD.U32 R10, RZ, RZ, UR6 ;  /* 0x00000006ff0a7e24 */ /* 0x000fe2000f8e00ff */
[----:B------:R-:W-:Y:S01]  /*1080*/  MOV R7, UR5 ;  /* 0x0000000500077c02 */ /* 0x000fe20008000f00 */
[----:B------:R-:W-:Y:S01]  /*1090*/  IMAD.U32 R6, RZ, RZ, UR4 ;  /* 0x00000004ff067e24 */ /* 0x000fe2000f8e00ff */
[----:B------:R-:W-:Y:S01]  /*10a0*/  MOV R8, 0x1e1 ;  /* 0x000001e100087802 */ /* 0x000fe20000000f00 */
[----:B------:R-:W-:-:S02]  /*10b0*/  IMAD.U32 R11, RZ, RZ, UR7 ;  /* 0x00000007ff0b7e24 */ /* 0x000fc4000f8e00ff */
[----:B------:R-:W-:Y:S02]  /*10c0*/  IMAD.MOV.U32 R12, RZ, RZ, 0x1 ;  /* 0x00000001ff0c7424 */ /* 0x000fe400078e00ff */
[----:B0-----:R-:W-:-:S07]  /*10d0*/  IMAD.MOV.U32 R13, RZ, RZ, RZ ;  /* 0x000000ffff0d7224 */ /* 0x001fce00078e00ff */
[----:B------:R-:W-:-:S07]  /*10e0*/  LEPC R20, `(.L_x_13) ;  /* 0x000000001014794e */ /* 0x000fce0000000000 */
[----:B-1---5:R-:W-:Y:S05]  /*10f0*/  CALL.ABS.NOINC R14 ;  /* 0x000000000e007343 */ /* 0x022fea0003c00000 */
.L_x_13:
[----:B------:R-:W-:-:S13]  /*1100*/  ISETP.NE.AND P0, PT, R166, 0x3, PT ;  /* 0x00000003a600780c */ /* 0x000fda0003f05270 */
[----:B------:R-:W-:Y:S05]  /*1110*/  @!P0 BRA `(.L_x_14) ;  /* 0x0000000000048947 */ /* 0x000fea0003800000 */
[----:B------:R-:W-:Y:S01]  /*1120*/  BPT.TRAP 0x1 ;  /* 0x000000040000795c */ /* 0x000fe20000300000 */
.L_x_14:
[----:B------:R-:W-:Y:S01]  /*1130*/  IMAD.U32 R0, RZ, RZ, UR38 ;  /* 0x00000026ff007e24 */ /* 0x000fe2000f8e00ff */
[----:B------:R-:W-:-:S04]  /*1140*/  MOV R3, UR39 ;  /* 0x0000002700037c02 */ /* 0x000fc80008000f00 */
[----:B------:R-:W-:Y:S02]  /*1150*/  LEA R3, R3, UR42, 0x3 ;  /* 0x0000002a03037c11 */ /* 0x000fe4000f8e18ff */
[----:B------:R-:W-:-:S04]  /*1160*/  SHF.L.U32 R0, R0, 0x1f, RZ ;  /* 0x0000001f00007819 */ /* 0x000fc800000006ff */
[----:B------:R2:W3:Y:S01]  /*1170*/  SYNCS.PHASECHK.TRANS64.TRYWAIT P1, [R3+URZ], R0 ;  /* 0x00000000030075a7 */ /* 0x0004e2000802017f */
[----:B------:R-:W-:Y:S05]  /*1180*/  @!P0 BRA `(.L_x_15) ;  /* 0x0000000000048947 */ /* 0x000fea0003800000 */
[----:B------:R-:W-:Y:S01]  /*1190*/  BPT.TRAP 0x1 ;  /* 0x000000040000795c */ /* 0x000fe20000300000 */
.L_x_15:
[----:B---3--:R-:W-:Y:S05]  /*11a0*/  @P1 BRA `(.L_x_16) ;  /* 0x0000000000081947 */ /* 0x008fea0003800000 */
[----:B------:R-:W3:Y:S02]  /*11b0*/  SYNCS.PHASECHK.TRANS64.TRYWAIT P1, [R3+URZ], R0 ;  /* 0x00000000030075a7 */ /* 0x000ee4000802017f */
[----:B---3--:R-:W-:Y:S05]  /*11c0*/  @!P1 BRA `(.L_x_17) ;  /* 0x000000a000dc9947 */ /* 0x008fea0003800000 */
.L_x_16:
[----:B------:R-:W-:-:S04]  /*11d0*/  UISETP.LT.AND UP0, UPT, UR40, 0x1, UPT ;  /* 0x000000012800788c */ /* 0x000fc8000bf01270 */
[----:B------:R-:W-:-:S04]  /*11e0*/  USEL UR4, UR40, 0x1, UP0 ;  /* 0x0000000128047887 */ /* 0x000fc80008000000 */
[----:B------:R-:W-:-:S06]  /*11f0*/  UIADD3 UR4, UR40, -UR4, URZ ;  /* 0x8000000428047290 */ /* 0x000fcc000fffe03f */
[----:B--23--:R-:W-:Y:S01]  /*1200*/  IMAD.U32 R0, RZ, RZ, UR4 ;  /* 0x00000004ff007e24 */ /* 0x00cfe2000f8e00ff */
[----:B------:R-:W-:Y:S05]  /*1210*/  WARPSYNC.ALL ;  /* 0x0000000000007948 */ /* 0x000fea0003800000 */
[----:B------:R-:W-:Y:S01]  /*1220*/  ISETP.GE.AND P1, PT, R0, 0x1, PT ;  /* 0x000000010000780c */ /* 0x000fe20003f26270 */
[----:B------:R-:W-:Y:S01]  /*1230*/  UIADD3 UR4, UR42, 0x40100, URZ ;  /* 0x000401002a047890 */ /* 0x000fe2000fffe03f */
[----:B------:R-:W-:Y:S01]  /*1240*/  WARPGROUP.ARRIVE ;  /* 0x00000000000079c5 */ /* 0x000fe20000000000 */
[----:B------:R-:W-:Y:S01]  /*1250*/  UMOV UR9, 0x40000040 ;  /* 0x4000004000097882 */ /* 0x000fe20000000000 */
[----:B------:R-:W-:Y:S01]  /*1260*/  UMOV UR11, 0x40000040 ;  /* 0x40000040000b7882 */ /* 0x000fe20000000000 */
[----:B------:R-:W-:Y:S01]  /*1270*/  USHF.R.U32.HI UR4, URZ, 0x4, UR4 ;  /* 0x000000043f047899 */ /* 0x000fe20008011604 */
[----:B------:R-:W-:Y:S01]  /*1280*/  UMOV UR15, UR11 ;  /* 0x0000000b000f7c82 */ /* 0x000fe20008000000 */
[----:B------:R-:W-:-:S02]  /*1290*/  UMOV UR13, 0x40000040 ;  /* 0x40000040000d7882 */ /* 0x000fc40000000000 */
[----:B------:R-:W-:Y:S02]  /*12a0*/  ULOP3.LUT UR5, UR4, 0x3fff, URZ, 0xc0, !UPT ;  /* 0x00003fff04057892 */ /* 0x000fe4000f8ec03f */
[----:B------:R-:W-:Y:S02]  /*12b0*/  ULOP3.LUT UR4, UR41, 0x10000, URZ, 0xfc, !UPT ;  /* 0x0001000029047892 */ /* 0x000fe4000f8efc3f */
[----:B------:R-:W-:Y:S02]  /*12c0*/  ULOP3.LUT UR5, UR5, 0x10000, URZ, 0xfc, !UPT ;  /* 0x0001000005057892 */ /* 0x000fe4000f8efc3f */
[----:B------:R-:W-:Y:S02]  /*12d0*/  ULEA UR8, UR39, UR4, 0xd ;  /* 0x0000000427087291 */ /* 0x000fe4000f8e683f */
[----:B------:R-:W-:Y:S02]  /*12e0*/  ULEA UR6, UR39, UR5, 0xc ;  /* 0x0000000527067291 */ /* 0x000fe4000f8e603f */
[----:B------:R-:W-:-:S05]  /*12f0*/  UIADD3 UR12, UR8, 0x400, URZ ;  /* 0x00000400080c7890 */ /* 0x000fca000fffe03f */
[----:B------:R-:W-:Y:S02]  /*1300*/  UMOV UR10, UR6 ;  /* 0x00000006000a7c82 */ /* 0x000fe40008000000 */
[----:B------:R-:W-:Y:S01]  /*1310*/  HGMMA.64x128x8.F32.TF32 R88, gdesc[UR8], RZ, !UPT, gsb0 ;  /* 0x05e00000085879f0 */ /* 0x000fe2000c0028ff */
[----:B------:R-:W-:Y:S02]  /*1320*/  UMOV UR14, UR10 ;  /* 0x0000000a000e7c82 */ /* 0x000fe40008000000 */
[----:B------:R-:W-:Y:S02]  /*1330*/  WARPGROUP.DEPBAR.LE gsb0, 0x0 ;  /* 0x00008000000079c5 */ /* 0x000fe40000010000 */
[----:B------:R-:W-:-:S07]  /*1340*/  WARPGROUP.ARRIVE ;  /* 0x00000000000079c5 */ /* 0x000fce0000000000 */
[----:B------:R-:W-:Y:S01]  /*1350*/  HGMMA.64x128x8.F32.TF32 R24, gdesc[UR12], RZ, !UPT, gsb0 ;  /* 0x05e000000c1879f0 */ /* 0x000fe2000c0028ff */
[----:B------:R-:W-:Y:S02]  /*1360*/  UIADD3 UR12, UR8, 0x2, URZ ;  /* 0x00000002080c7890 */ /* 0x000fe4000fffe03f */
[----:B------:R-:W-:Y:S01]  /*1370*/  UIADD3 UR14, UR6, 0x2, URZ ;  /* 0x00000002060e7890 */ /* 0x000fe2000fffe03f */
[----:B------:R-:W-:Y:S01]  /*1380*/  UMOV UR13, 0x40000040 ;  /* 0x40000040000d7882 */ /* 0x000fe20000000000 */
[----:B------:R-:W-:Y:S01]  /*1390*/  UMOV UR15, 0x40000040 ;  /* 0x40000040000f7882 */ /* 0x000fe20000000000 */
[----:B------:R-:W-:Y:S02]  /*13a0*/  WARPGROUP.DEPBAR.LE gsb0, 0x0 ;  /* 0x00008000000079c5 */ /* 0x000fe40000010000 */
[----:B------:R-:W-:-:S06]  /*13b0*/  WARPGROUP.ARRIVE ;  /* 0x00000000000079c5 */ /* 0x000fcc0000000000 */
[----:B------:R-:W-:Y:S01]  /*13c0*/  HGMMA.64x128x8.F32.TF32 R88, gdesc[UR12], R88, gsb0 ;  /* 0x05e000000c5879f0 */ /* 0x000fe20008002858 */
[----:B------:R-:W-:Y:S01]  /*13d0*/  UIADD3 UR12, UR8, 0x402, URZ ;  /* 0x00000402080c7890 */ /* 0x000fe2000fffe03f */
[----:B------:R-:W-:Y:S01]  /*13e0*/  UMOV UR13, 0x40000040 ;  /* 0x40000040000d7882 */ /* 0x000fe20000000000 */
[----:B------:R-:W-:Y:S02]  /*13f0*/  WARPGROUP.DEPBAR.LE gsb0, 0x0 ;  /* 0x00008000000079c5 */ /* 0x000fe40000010000 */
[----:B------:R-:W-:-:S07]  /*1400*/  WARPGROUP.ARRIVE ;  /* 0x00000000000079c5 */ /* 0x000fce0000000000 */
[----:B------:R-:W-:Y:S01]  /*1410*/  HGMMA.64x128x8.F32.TF32 R24, gdesc[UR12], R24, gsb0 ;  /* 0x05e000000c1879f0 */ /* 0x000fe20008002818 */
        /* <DEDUP_REMOVED lines=167> */
[----:B------:R-:W-:Y:S03]  /*1e90*/  HGMMA.64x128x8.F32.TF32 R24, gdesc[UR12], R24, gsb0 ;  /* 0x05e000000c1879f0 */ /* 0x000fe60008002818 */
[----:B------:R-:W-:Y:S02]  /*1ea0*/  WARPGROUP.DEPBAR.LE gsb0, 0x0 ;  /* 0x00008000000079c5 */ /* 0x000fe40000010000 */
[----:B------:R-:W-:Y:S05]  /*1eb0*/  @!P1 BRA `(.L_x_18) ;  /* 0x0000000c00a89947 */ /* 0x000fea0003800000 */
[----:B------:R-:W-:-:S04]  /*1ec0*/  UIADD3 UR6, UR39, 0x1, URZ ;  /* 0x0000000127067890 */ /* 0x000fc8000fffe03f */
[----:B------:R-:W-:-:S04]  /*1ed0*/  UISETP.NE.AND UP0, UPT, UR6, 0x2, UPT ;  /* 0x000000020600788c */ /* 0x000fc8000bf05270 */
[----:B------:R-:W-:Y:S02]  /*1ee0*/  USEL UR7, URZ, 0x1, UP0 ;  /* 0x000000013f077887 */ /* 0x000fe40008000000 */
[----:B------:R-:W-:Y:S02]  /*1ef0*/  USEL UR6, UR6, URZ, UP0 ;  /* 0x0000003f06067287 */ /* 0x000fe40008000000 */
[----:B------:R-:W-:-:S06]  /*1f00*/  ULOP3.LUT UR7, UR38, UR7, URZ, 0x3c, !UPT ;  /* 0x0000000726077292 */ /* 0x000fcc000f8e3c3f */
[----:B01----:R-:W-:Y:S01]  /*1f10*/  MOV R5, UR7 ;  /* 0x0000000700057c02 */ /* 0x003fe20008000f00 */
[----:B------:R-:W-:-:S06]  /*1f20*/  UMOV UR7, UR39 ;  /* 0x0000002700077c82 */ /* 0x000fcc0008000000 */
.L_x_25:
[----:B01----:R-:W-:Y:S05]  /*1f30*/  @!P0 BRA `(.L_x_19) ;  /* 0x0000000000048947 */ /* 0x003fea0003800000 */
[----:B------:R-:W-:Y:S01]  /*1f40*/  BPT.TRAP 0x1 ;  /* 0x000000040000795c */ /* 0x000fe20000300000 */
.L_x_19:
[----:B------:R-:W0:Y:S01]  /*1f50*/  S2UR UR9, SR_CgaCtaId ;  /* 0x00000000000979c3 */ /* 0x000e220000008800 */
[----:B------:R-:W-:Y:S01]  /*1f60*/  UMOV UR8, 0x400 ;  /* 0x0000040000087882 */ /* 0x000fe20000000000 */
[----:B------:R-:W-:Y:S01]  /*1f70*/  SHF.L.U32 R3, R5, 0x1f, RZ ;  /* 0x0000001f05037819 */ /* 0x000fe200000006ff */
[----:B0-----:R-:W-:-:S04]  /*1f80*/  ULEA UR8, UR9, UR8, 0x18 ;  /* 0x0000000809087291 */ /* 0x001fc8000f8ec03f */
[----:B------:R-:W-:-:S09]  /*1f90*/  ULEA UR9, UR6, UR8, 0x3 ;  /* 0x0000000806097291 */ /* 0x000fd2000f8e183f */
[----:B------:R0:W1:Y:S01]  /*1fa0*/  SYNCS.PHASECHK.TRANS64.TRYWAIT P1, [UR9], R3 ;  /* 0x00000003ff0075a7 */ /* 0x0000620008020149 */
[----:B------:R-:W-:Y:S05]  /*1fb0*/  @!P0 BRA `(.L_x_20) ;  /* 0x0000000000048947 */ /* 0x000fea0003800000 */
[----:B------:R-:W-:Y:S01]  /*1fc0*/  BPT.TRAP 0x1 ;  /* 0x000000040000795c */ /* 0x000fe20000300000 */
.L_x_20:
[----:B-1----:R-:W-:Y:S05]  /*1fd0*/  @P1 BRA `(.L_x_21) ;  /* 0x0000000000081947 */ /* 0x002fea0003800000 */
[----:B------:R-:W1:Y:S02]  /*1fe0*/  SYNCS.PHASECHK.TRANS64.TRYWAIT P1, [UR9], R3 ;  /* 0x00000003ff0075a7 */ /* 0x000e640008020149 */
[----:B-1----:R-:W-:Y:S05]  /*1ff0*/  @!P1 BRA `(.L_x_22) ;  /* 0x0000009400649947 */ /* 0x002fea0003800000 */
.L_x_21:
[----:B------:R-:W-:Y:S01]  /*2000*/  ULEA UR12, UR6, UR5, 0xc ;  /* 0x00000005060c7291 */ /* 0x000fe2000f8e603f */
[----:B------:R-:W-:Y:S01]  /*2010*/  WARPGROUP.ARRIVE ;  /* 0x00000000000079c5 */ /* 0x000fe20000000000 */
[----:B------:R-:W-:Y:S01]  /*2020*/  ULEA UR10, UR6, UR4, 0xd ;  /* 0x00000004060a7291 */ /* 0x000fe2000f8e683f */
[----:B------:R-:W-:Y:S01]  /*2030*/  UMOV UR19, 0x40000040 ;  /* 0x4000004000137882 */ /* 0x000fe20000000000 */
[----:B------:R-:W-:Y:S01]  /*2040*/  UMOV UR17, 0x40000040 ;  /* 0x4000004000117882 */ /* 0x000fe20000000000 */
[----:B------:R-:W-:Y:S02]  /*2050*/  UIADD3 UR14, UR12, 0xc06, URZ ;  /* 0x00000c060c0e7890 */ /* 0x000fe4000fffe03f */
[----:B------:R-:W-:Y:S02]  /*2060*/  UMOV UR18, UR12 ;  /* 0x0000000c00127c82 */ /* 0x000fe40008000000 */
[----:B------:R-:W-:Y:S01]  /*2070*/  UMOV UR16, UR10 ;  /* 0x0000000a00107c82 */ /* 0x000fe20008000000 */
[----:B------:R-:W-:Y:S01]  /*2080*/  UMOV UR15, 0x40000040 ;  /* 0x40000040000f7882 */ /* 0x000fe20000000000 */
[----:B------:R-:W-:Y:S01]  /*2090*/  HGMMA.64x128x8.F32.TF32 R88, gdesc[UR16], R88, gsb0 ;  /* 0x05e00000105879f0 */ /* 0x000fe20008002858 */
[----:B------:R-:W-:Y:S01]  /*20a0*/  UIADD3 UR16, UR10, 0x400, URZ ;  /* 0x000004000a107890 */ /* 0x000fe2000fffe03f */
[----:B------:R-:W-:Y:S01]  /*20b0*/  UMOV UR17, 0x40000040 ;  /* 0x4000004000117882 */ /* 0x000fe20000000000 */
[----:B------:R-:W-:Y:S01]  /*20c0*/  UMOV UR13, 0x40000040 ;  /* 0x40000040000d7882 */ /* 0x000fe20000000000 */
[----:B------:R-:W-:-:S02]  /*20d0*/  WARPGROUP.DEPBAR.LE gsb0, 0x0 ;  /* 0x00008000000079c5 */ /* 0x000fc40000010000 */
[----:B------:R-:W-:-:S06]  /*20e0*/  WARPGROUP.ARRIVE ;  /* 0x00000000000079c5 */ /* 0x000fcc0000000000 */
        /* <DEDUP_REMOVED lines=161> */
[----:B------:R-:W-:Y:S01]  /*2b00*/  UIADD3 UR12, UR10, 0x1806, URZ ;  /* 0x000018060a0c7890 */ /* 0x000fe2000fffe03f */
        /* <DEDUP_REMOVED lines=9> */
[----:B------:R-:W-:-:S07]  /*2ba0*/  WARPGROUP.ARRIVE ;  /* 0x00000000000079c5 */ /* 0x000fce0000000000 */
        /* <DEDUP_REMOVED lines=8> */
[----:B------:R-:W-:Y:S01]  /*2c30*/  BPT.TRAP 0x1 ;  /* 0x000000040000795c */ /* 0x000fe20000300000 */
.L_x_23:
[----:B------:R-:W-:Y:S01]  /*2c40*/  ULEA UR8, UR7, UR8, 0x3 ;  /* 0x0000000807087291 */ /* 0x000fe2000f8e183f */
[----:B------:R-:W-:-:S03]  /*2c50*/  ISETP.GT.U32.AND P1, PT, R19, 0x1, PT ;  /* 0x000000011300780c */ /* 0x000fc60003f24070 */
[----:B------:R-:W-:-:S04]  /*2c60*/  UIADD3 UR8, UR8, 0x10, URZ ;  /* 0x0000001008087890 */ /* 0x000fc8000fffe03f */
[----:B------:R-:W-:-:S09]  /*2c70*/  UPRMT UR8, URZ, 0x654, UR8 ;  /* 0x000006543f087896 */ /* 0x000fd20008000008 */
[----:B------:R-:W-:Y:S01]  /*2c80*/  SYNCS.ARRIVE.TRANS64.RED.A1T0 RZ, [UR8], RZ ;  /* 0x000000ffffff79a7 */ /* 0x000fe20008100408 */
[----:B------:R-:W-:Y:S05]  /*2c90*/  @P1 BRA `(.L_x_24) ;  /* 0x0000000000041947 */ /* 0x000fea0003800000 */
[----:B------:R-:W-:Y:S01]  /*2ca0*/  BPT.TRAP 0x1 ;  /* 0x000000040000795c */ /* 0x000fe20000300000 */
.L_x_24:
[----:B------:R-:W-:Y:S01]  /*2cb0*/  UIADD3 UR6, UR6, 0x1, URZ ;  /* 0x0000000106067890 */ /* 0x000fe2000fffe03f */
[C---:B------:R-:W-:Y:S01]  /*2cc0*/  ISETP.GT.AND P1, PT, R0.reuse, 0x1, PT ;  /* 0x000000010000780c */ /* 0x040fe20003f24270 */
[----:B------:R-:W-:Y:S01]  /*2cd0*/  UIADD3 UR7, UR7, 0x1, URZ ;  /* 0x0000000107077890 */ /* 0x000fe2000fffe03f */
[----:B------:R-:W-:Y:S01]  /*2ce0*/  VIADD R0, R0, 0xffffffff ;  /* 0xffffffff00007836 */ /* 0x000fe20000000000 */
[----:B------:R-:W-:Y:S02]  /*2cf0*/  UISETP.NE.AND UP0, UPT, UR6, 0x2, UPT ;  /* 0x000000020600788c */ /* 0x000fe4000bf05270 */
[----:B------:R-:W-:Y:S02]  /*2d00*/  UISETP.NE.AND UP1, UPT, UR7, 0x2, UPT ;  /* 0x000000020700788c */ /* 0x000fe4000bf25270 */
[----:B------:R-:W-:Y:S02]  /*2d10*/  USEL UR8, URZ, 0x1, UP0 ;  /* 0x000000013f087887 */ /* 0x000fe40008000000 */
[----:B------:R-:W-:-:S02]  /*2d20*/  USEL UR6, UR6, URZ, UP0 ;  /* 0x0000003f06067287 */ /* 0x000fc40008000000 */
[----:B------:R-:W-:Y:S02]  /*2d30*/  USEL UR7, UR7, URZ, UP1 ;  /* 0x0000003f07077287 */ /* 0x000fe40008800000 */
[----:B------:R-:W-:Y:S01]  /*2d40*/  LOP3.LUT R5, R5, UR8, RZ, 0x3c, !PT ;  /* 0x0000000805057c12 */ /* 0x000fe2000f8e3cff */
[----:B------:R-:W-:Y:S09]  /*2d50*/  @P1 BRA `(.L_x_25) ;  /* 0xfffffff000741947 */ /* 0x000ff2000383ffff */
.L_x_18:
[----:B------:R-:W2:Y:S02]  /*2d60*/  LDC R0, c[0x0][0x28c] ;  /* 0x0000a300ff007b82 */ /* 0x000ea40000000800 */
[----:B--2---:R-:W-:-:S13]  /*2d70*/  ISETP.GE.AND P1, PT, R0, 0x1, PT ;  /* 0x000000010000780c */ /* 0x004fda0003f26270 */
[----:B------:R-:W-:Y:S05]  /*2d80*/  @!P1 BRA `(.L_x_26) ;  /* 0x0000000000409947 */ /* 0x000fea0003800000 */
[----:B------:R-:W-:Y:S05]  /*2d90*/  @!P0 BRA `(.L_x_27) ;  /* 0x0000000000048947 */ /* 0x000fea0003800000 */
[----:B------:R-:W-:Y:S01]  /*2da0*/  BPT.TRAP 0x1 ;  /* 0x000000040000795c */ /* 0x000fe20000300000 */
.L_x_27:
[----:B------:R-:W2:Y:S01]  /*2db0*/  S2UR UR6, SR_CgaCtaId ;  /* 0x00000000000679c3 */ /* 0x000ea20000008800 */
[----:B------:R-:W-:Y:S01]  /*2dc0*/  UISETP.LT.AND UP0, UPT, UR40, 0x1, UPT ;  /* 0x000000012800788c */ /* 0x000fe2000bf01270 */
[----:B------:R-:W-:Y:S01]  /*2dd0*/  ISETP.GT.U32.AND P0, PT, R19, 0x1, PT ;  /* 0x000000011300780c */ /* 0x000fe20003f04070 */
[----:B------:R-:W-:Y:S02]  /*2de0*/  UMOV UR5, 0x400 ;  /* 0x0000040000057882 */ /* 0x000fe40000000000 */
[----:B------:R-:W-:-:S04]  /*2df0*/  USEL UR4, UR40, 0x1, UP0 ;  /* 0x0000000128047887 */ /* 0x000fc80008000000 */
[----:B------:R-:W-:-:S04]  /*2e00*/  UIADD3 UR4, UR39, UR40, -UR4 ;  /* 0x0000002827047290 */ /* 0x000fc8000fffe804 */
[----:B------:R-:W-:-:S04]  /*2e10*/  USHF.L.U32 UR4, UR4, 0x3, URZ ;  /* 0x0000000304047899 */ /* 0x000fc8000800063f */
[----:B------:R-:W-:Y:S02]  /*2e20*/  ULOP3.LUT UR4, UR4, 0x8, URZ, 0xc0, !UPT ;  /* 0x0000000804047892 */ /* 0x000fe4000f8ec03f */
[----:B--2---:R-:W-:-:S04]  /*2e30*/  ULEA UR5, UR6, UR5, 0x18 ;  /* 0x0000000506057291 */ /* 0x004fc8000f8ec03f */
[----:B------:R-:W-:-:S04]  /*2e40*/  UIADD3 UR4, UR5, 0x10, UR4 ;  /* 0x0000001005047890 */ /* 0x000fc8000fffe004 */
[----:B------:R-:W-:-:S09]  /*2e50*/  UPRMT UR4, URZ, 0x654, UR4 ;  /* 0x000006543f047896 */ /* 0x000fd20008000004 */
[----:B------:R-:W-:Y:S01]  /*2e60*/  SYNCS.ARRIVE.TRANS64.RED.A1T0 RZ, [UR4], RZ ;  /* 0x000000ffffff79a7 */ /* 0x000fe20008100404 */
[----:B------:R-:W-:Y:S05]  /*2e70*/  @P0 BRA `(.L_x_26) ;  /* 0x0000000000040947 */ /* 0x000fea0003800000 */
[----:B------:R-:W-:Y:S01]  /*2e80*/  BPT.TRAP 0x1 ;  /* 0x000000040000795c */ /* 0x000fe20000300000 */
.L_x_26:
[----:B------:R-:W2:Y:S01]  /*2e90*/  LDC R6, c[0x0][0x288] ;  /* 0x0000a200ff067b82 */ /* 0x000ea20000000800 */
[----:B01----:R-:W-:Y:S01]  /*2ea0*/  LOP3.LUT R4, R18, 0x60, RZ, 0xc0, !PT ;  /* 0x0000006012047812 */ /* 0x003fe200078ec0ff */
[----:B------:R-:W-:Y:S01]  /*2eb0*/  UIADD3 UR39, UR40, UR39, URZ ;  /* 0x0000002728277290 */ /* 0x000fe2000fffe03f */
[----:B------:R-:W-:Y:S01]  /*2ec0*/  LOP3.LUT R0, R22, 0x1, RZ, 0xc0, !PT ;  /* 0x0000000116007812 */ /* 0x000fe200078ec0ff */
[----:B------:R-:W-:Y:S01]  /*2ed0*/  IMAD.SHL.U32 R15, R152, 0x100, RZ ;  /* 0x00000100980f7824 */ /* 0x000fe200078e00ff */
[----:B------:R-:W-:Y:S01]  /*2ee0*/  SHF.R.U32.HI R3, RZ, 0x2, R18 ;  /* 0x00000002ff037819 */ /* 0x000fe20000011612 */
[----:B------:R-:W-:Y:S01]  /*2ef0*/  USHF.R.U32.HI UR4, URZ, 0x1, UR39 ;  /* 0x000000013f047899 */ /* 0x000fe20008011627 */
[----:B------:R-:W-:Y:S01]  /*2f00*/  SHF.R.U32.HI R10, RZ, 0x1, R4 ;  /* 0x00000001ff0a7819 */ /* 0x000fe20000011604 */
[----:B------:R-:W-:Y:S01]  /*2f10*/  IMAD.SHL.U32 R4, R0, 0x40, RZ ;  /* 0x0000004000047824 */ /* 0x000fe200078e00ff */
[----:B------:R-:W-:Y:S01]  /*2f20*/  LOP3.LUT R3, R3, 0x7, RZ, 0xc0, !PT ;  /* 0x0000000703037812 */ /* 0x000fe200078ec0ff */
[----:B------:R-:W-:Y:S01]  /*2f30*/  ULOP3.LUT UR4, UR4, 0x1, URZ, 0xc0, !UPT ;  /* 0x0000000104047892 */ /* 0x000fe2000f8ec03f */
[----:B------:R-:W-:Y:S01]  /*2f40*/  SHF.L.U32 R13, R153, 0x7, RZ ;  /* 0x00000007990d7819 */ /* 0x000fe200000006ff */
[----:B------:R-:W-:Y:S01]  /*2f50*/  ULDC UR8, c[0x0][0x284] ;  /* 0x0000a10000087ab9 */ /* 0x000fe20000000800 */
[--C-:B------:R-:W-:Y:S01]  /*2f60*/  IADD3 R5, RZ, -R10, -R3.reuse ;  /* 0x8000000aff057210 */ /* 0x100fe20007ffe803 */
[----:B------:R-:W-:Y:S01]  /*2f70*/  UISETP.GT.U32.AND UP1, UPT, UR39, 0x1, UPT ;  /* 0x000000012700788c */ /* 0x000fe2000bf24070 */
[----:B------:R-:W-:Y:S01]  /*2f80*/  LOP3.LUT R3, R4, 0x40, R3, 0xe2, !PT ;  /* 0x0000004004037812 */ /* 0x000fe200078ee203 */
[----:B------:R-:W-:Y:S01]  /*2f90*/  UISETP.NE.U32.AND UP0, UPT, UR4, 0x1, UPT ;  /* 0x000000010400788c */ /* 0x000fe2000bf05070 */
[----:B------:R-:W-:Y:S01]  /*2fa0*/  LOP3.LUT R4, R18, 0x3, RZ, 0xc0, !PT ;  /* 0x0000000312047812 */ /* 0x000fe200078ec0ff */
[----:B------:R-:W-:Y:S01]  /*2fb0*/  ULDC.64 UR6, c[0x0][0x5d0] ;  /* 0x0001740000067ab9 */ /* 0x000fe20000000a00 */
[----:B------:R-:W-:Y:S01]  /*2fc0*/  SHF.R.S32.HI R21, RZ, 0x1f, R23 ;  /* 0x0000001fff157819 */ /* 0x000fe20000011417 */
[----:B------:R-:W-:Y:S01]  /*2fd0*/  UISETP.LT.U32.AND UP1, UPT, UR40, 0x2, UP1 ;  /* 0x000000022800788c */ /* 0x000fe20008f21070 */
[----:B------:R-:W-:Y:S01]  /*2fe0*/  IMAD.WIDE R8, R152, 0x100, RZ ;  /* 0x0000010098087825 */ /* 0x000fe200078e02ff */
[----:B------:R-:W-:Y:S01]  /*2ff0*/  UISETP.GT.U32.AND UP0, UPT, UR40, 0x1, !UP0 ;  /* 0x000000012800788c */ /* 0x000fe2000c704070 */
[----:B--2---:R-:W-:-:S02]  /*3000*/  ISETP.GE.AND P0, PT, R13, R6, PT ;  /* 0x000000060d00720c */ /* 0x004fc40003f06270 */
[----:B------:R-:W-:Y:S01]  /*3010*/  IMAD R12, R4, -0x2, R6 ;  /* 0xfffffffe040c7824 */ /* 0x000fe200078e0206 */
[----:B------:R-:W-:Y:S01]  /*3020*/  USEL UR5, URZ, 0x1, !UP1 ;  /* 0x000000013f057887 */ /* 0x000fe2000c800000 */
[----:B------:R-:W-:Y:S01]  /*3030*/  IMAD.SHL.U32 R6, R18, 0x2, RZ ;  /* 0x0000000212067824 */ /* 0x000fe200078e00ff */
[----:B------:R-:W-:Y:S01]  /*3040*/  ISETP.GE.OR P0, PT, R15, UR8, P0 ;  /* 0x000000080f007c0c */ /* 0x000fe20008706670 */
[----:B------:R-:W-:Y:S01]  /*3050*/  IMAD R4, R21, UR6, RZ ;  /* 0x0000000615047c24 */ /* 0x000fe2000f8e02ff */
[----:B------:R-:W-:Y:S01]  /*3060*/  USEL UR4, URZ, 0x1, !UP0 ;  /* 0x000000013f047887 */ /* 0x000fe2000c000000 */
[----:B------:R-:W-:Y:S01]  /*3070*/  IMAD R0, R0, -0x40, R5 ;  /* 0xffffffc000007824 */ /* 0x000fe200078e0205 */
[----:B------:R-:W-:Y:S01]  /*3080*/  LOP3.LUT R6, R13, 0x6, R6, 0xf8, !PT ;  /* 0x000000060d067812 */ /* 0x000fe200078ef806 */
[----:B------:R-:W-:Y:S01]  /*3090*/  IMAD R11, R23, UR7, R4 ;  /* 0x00000007170b7c24 */ /* 0x000fe2000f8e0204 */
[----:B------:R-:W-:Y:S01]  /*30a0*/  LOP3.LUT R153, R8, R3, R10, 0xfe, !PT ;  /* 0x0000000308997212 */ /* 0x000fe200078efe0a */
[----:B------:R-:W-:Y:S01]  /*30b0*/  ULOP3.LUT UR39, UR39, 0x1, URZ, 0xc0, !UPT ;  /* 0x0000000127277892 */ /* 0x000fe2000f8ec03f */
[----:B------:R-:W-:Y:S01]  /*30c0*/  SHF.R.S32.HI R7, RZ, 0x1f, R6 ;  /* 0x0000001fff077819 */ /* 0x000fe20000011406 */
[----:B------:R-:W-:Y:S01]  /*30d0*/  ULOP3.LUT UR38, UR4, UR38, UR5, 0x96, !UPT ;  /* 0x0000002604267292 */ /* 0x000fe2000f8e9605 */
[----:B------:R-:W-:Y:S01]  /*30e0*/  IADD3 R3, -R15, UR8, R0 ;  /* 0x000000080f037c10 */ /* 0x000fe2000fffe100 */
[----:B------:R-:W-:-:S02]  /*30f0*/  IMAD.IADD R0, R12, 0x1, -R13 ;  /* 0x000000010c007824 */ /* 0x000fc400078e0a0d */
[----:B------:R-:W-:-:S04]  /*3100*/  IMAD.WIDE.U32 R4, R23, UR6, R6 ;  /* 0x0000000617047c25 */ /* 0x000fc8000f8e0006 */
[----:B------:R-:W-:Y:S01]  /*3110*/  IMAD.MOV.U32 R152, RZ, RZ, -0x1 ;  /* 0xffffffffff987424 */ /* 0x000fe200078e00ff */
[----:B------:R-:W-:Y:S02]  /*3120*/  IADD3 R11, R5, R11, RZ ;  /* 0x0000000b050b7210 */ /* 0x000fe40007ffe0ff */
[----:B------:R-:W-:Y:S01]  /*3130*/  MOV R10, R4 ;  /* 0x00000004000a7202 */ /* 0x000fe20000000f00 */
[----:B------:R-:W-:Y:S06]  /*3140*/  @P0 BRA `(.L_x_28) ;  /* 0x0000006400800947 */ /* 0x000fec0003800000 */
[----:B------:R-:W0:Y:S01]  /*3150*/  LDC.64 R4, c[0x0][0x5c8] ;  /* 0x00017200ff047b82 */ /* 0x000e220000000a00 */
[----:B-----5:R-:W-:Y:S01]  /*3160*/  FSETP.NEU.AND P1, PT, R155, RZ, PT ;  /* 0x000000ff9b00720b */ /* 0x020fe20003f2d000 */
[----:B------:R-:W-:Y:S01]  /*3170*/  BSSY B0, `(.L_x_28) ;  /* 0x000065d000007945 */ /* 0x000fe20003800000 */
[----:B------:R-:W-:-:S04]  /*3180*/  ISETP.GT.AND P0, PT, R3, RZ, PT ;  /* 0x000000ff0300720c */ /* 0x000fc80003f04270 */
[----:B------:R-:W-:Y:S01]  /*3190*/  ISETP.GT.AND P3, PT, R0, RZ, P0 ;  /* 0x000000ff0000720c */ /* 0x000fe20000764270 */
[-C--:B0-----:R-:W-:Y:S02]  /*31a0*/  IMAD R12, R9, R4.reuse, RZ ;  /* 0x00000004090c7224 */ /* 0x081fe400078e02ff */
[----:B------:R-:W-:-:S04]  /*31b0*/  IMAD.WIDE.U32 R168, R153, R4, R10 ;  /* 0x0000000499a87225 */ /* 0x000fc800078e000a */
[----:B------:R-:W-:-:S04]  /*31c0*/  IMAD R11, R153, R5, R12 ;  /* 0x00000005990b7224 */ /* 0x000fc800078e020c */
[----:B------:R-:W-:Y:S01]  /*31d0*/  IMAD.IADD R171, R169, 0x1, R11 ;  /* 0x00000001a9ab7824 */ /* 0x000fe200078e020b */
[----:B------:R-:W-:Y:S06]  /*31e0*/  @!P1 BRA `(.L_x_29) ;  /* 0x0000004800309947 */ /* 0x000fec0003800000 */
[----:B------:R-:W0:Y:S01]  /*31f0*/  LDC.64 R14, c[0x0][0x5b8] ;  /* 0x00016e00ff0e7b82 */ /* 0x000e220000000a00 */
[----:B------:R-:W-:-:S07]  /*3200*/  ULDC.64 UR4, c[0x0][0x5c0] ;  /* 0x0001700000047ab9 */ /* 0x000fce0000000a00 */
[----:B------:R-:W1:Y:S08]  /*3210*/  LDC.64 R156, c[0x0][0x5b0] ;  /* 0x00016c00ff9c7b82 */ /* 0x000e700000000a00 */
[----:B------:R-:W2:Y:S01]  /*3220*/  LDC.64 R10, c[0x0][0x5a8] ;  /* 0x00016a00ff0a7b82 */ /* 0x000ea20000000a00 */
[-C--:B0-----:R-:W-:Y:S02]  /*3230*/  IMAD R12, R21, R14.reuse, RZ ;  /* 0x0000000e150c7224 */ /* 0x081fe400078e02ff */
[----:B------:R-:W-:-:S04]  /*3240*/  IMAD.WIDE.U32 R158, R23, R14, R6 ;  /* 0x0000000e179e7225 */ /* 0x000fc800078e0006 */
[----:B------:R-:W-:Y:S01]  /*3250*/  IMAD R15, R23, R15, R12 ;  /* 0x0000000f170f7224 */ /* 0x000fe200078e020c */
[----:B------:R-:W-:Y:S01]  /*3260*/  MOV R20, R158 ;  /* 0x0000009e00147202 */ /* 0x000fe20000000f00 */
[-C--:B-1----:R-:W-:Y:S02]  /*3270*/  IMAD R12, R9, R156.reuse, RZ ;  /* 0x0000009c090c7224 */ /* 0x082fe400078e02ff */
[----:B------:R-:W-:Y:S02]  /*3280*/  IMAD.IADD R21, R159, 0x1, R15 ;  /* 0x000000019f157824 */ /* 0x000fe400078e020f */
[C---:B------:R-:W-:Y:S02]  /*3290*/  IMAD R167, R153.reuse, R157, R12 ;  /* 0x0000009d99a77224 */ /* 0x040fe400078e020c */
[----:B------:R-:W-:-:S04]  /*32a0*/  IMAD.WIDE.U32 R12, R153, R156, R20 ;  /* 0x0000009c990c7225 */ /* 0x000fc800078e0014 */
[----:B------:R-:W-:Y:S01]  /*32b0*/  IMAD.IADD R13, R13, 0x1, R167 ;  /* 0x000000010d0d7824 */ /* 0x000fe200078e02a7 */
[----:B--2---:R-:W-:-:S04]  /*32c0*/  LEA R162, P1, R12, R10, 0x2 ;  /* 0x0000000a0ca27211 */ /* 0x004fc800078210ff */
[----:B------:R-:W-:-:S05]  /*32d0*/  LEA.HI.X R163, R12, R11, R13, 0x2, P1 ;  /* 0x0000000b0ca37211 */ /* 0x000fca00008f140d */
[----:B------:R0:W2:Y:S01]  /*32e0*/  @P3 LDG.E.LTC128B R174, desc[UR36][R162.64] ;  /* 0x00000024a2ae3981 */ /* 0x0000a2000c1e1920 */
[----:B------:R-:W-:Y:S01]  /*32f0*/  IMAD.WIDE.U32 R160, R153, R156, R6 ;  /* 0x0000009c99a07225 */ /* 0x000fe200078e0006 */
[----:B------:R-:W-:Y:S01]  /*3300*/  ISETP.GT.AND P5, PT, R0, 0x1, P0 ;  /* 0x000000010000780c */ /* 0x000fe200007a4270 */
[----:B------:R-:W-:Y:S01]  /*3310*/  BSSY B1, `(.L_x_30) ;  /* 0x0000016000017945 */ /* 0x000fe20003800000 */
[----:B------:R-:W-:Y:S01]  /*3320*/  LEA R12, P1, R168, UR4, 0x2 ;  /* 0x00000004a80c7c11 */ /* 0x000fe2000f8210ff */
[----:B------:R-:W-:-:S03]  /*3330*/  IMAD.IADD R161, R167, 0x1, R161 ;  /* 0x00000001a7a17824 */ /* 0x000fc600078e02a1 */
[----:B------:R-:W-:Y:S01]  /*3340*/  LEA.HI.X R13, R168, UR5, R171, 0x2, P1 ;  /* 0x00000005a80d7c11 */ /* 0x000fe200088f14ab */
[----:B------:R-:W-:Y:S01]  /*3350*/  IMAD.WIDE.U32 R164, R23, R14, R160 ;  /* 0x0000000e17a47225 */ /* 0x000fe200078e00a0 */
[C---:B------:R-:W-:Y:S02]  /*3360*/  SHF.L.U64.HI R161, R156.reuse, 0x3, R157 ;  /* 0x000000039ca17819 */ /* 0x040fe4000001029d */
[----:B------:R-:W-:Y:S01]  /*3370*/  SHF.L.U32 R160, R156, 0x3, RZ ;  /* 0x000000039ca07819 */ /* 0x000fe200000006ff */
[----:B------:R-:W-:Y:S01]  /*3380*/  IMAD.IADD R165, R15, 0x1, R165 ;  /* 0x000000010fa57824 */ /* 0x000fe200078e02a5 */
[----:B0-----:R-:W-:-:S03]  /*3390*/  LEA R162, P1, R164, R10, 0x2 ;  /* 0x0000000aa4a27211 */ /* 0x001fc600078210ff */
[----:B------:R-:W-:-:S04]  /*33a0*/  IMAD.WIDE.U32 R172, R153, R156, R160 ;  /* 0x0000009c99ac7225 */ /* 0x000fc800078e00a0 */
[----:B------:R-:W-:Y:S02]  /*33b0*/  IMAD.IADD R167, R167, 0x1, R173 ;  /* 0x00000001a7a77824 */ /* 0x000fe400078e02ad */
[----:B--2---:R-:W-:-:S04]  /*33c0*/  FMUL R163, R174, R155 ;  /* 0x0000009baea37220 */ /* 0x004fc80000400000 */
[----:B------:R-:W-:Y:S01]  /*33d0*/  FFMA R169, R88, R154, R163 ;  /* 0x0000009a58a97223 */ /* 0x000fe200000000a3 */
[----:B------:R-:W-:Y:S02]  /*33e0*/  LEA.HI.X R163, R164, R11, R165, 0x2, P1 ;  /* 0x0000000ba4a37211 */ /* 0x000fe400008f14a5 */
[----:B------:R-:W-:Y:S02]  /*33f0*/  ISETP.GT.AND P1, PT, R3, 0x8, PT ;  /* 0x000000080300780c */ /* 0x000fe40003f24270 */
[----:B------:R-:W-:Y:S01]  /*3400*/  IADD3 R164, P4, R158, R172, RZ ;  /* 0x000000ac9ea47210 */ /* 0x000fe20007f9e0ff */
[----:B------:R0:W-:Y:S01]  /*3410*/  @P3 STG.E desc[UR36][R12.64], R169 ;  /* 0x000000a90c003986 */ /* 0x0001e2000c101924 */
[----:B------:R-:W-:Y:S02]  /*3420*/  ISETP.GT.AND P2, PT, R0, RZ, P1 ;  /* 0x000000ff0000720c */ /* 0x000fe40000f44270 */
[----:B------:R-:W-:Y:S02]  /*3430*/  LEA R170, P3, R164, R10, 0x2 ;  /* 0x0000000aa4aa7211 */ /* 0x000fe400078610ff */
[----:B------:R-:W-:Y:S01]  /*3440*/  IADD3.X R165, R167, R21, RZ, P4, !PT ;  /* 0x00000015a7a57210 */ /* 0x000fe200027fe4ff */
[----:B------:R-:W-:Y:S10]  /*3450*/  @!P5 BRA `(.L_x_31) ;  /* 0x000000000004d947 */ /* 0x000ff40003800000 */
[----:B------:R1:W5:Y:S02]  /*3460*/  LDG.E.LTC128B R174, desc[UR36][R162.64+0x4] ;  /* 0x00000424a2ae7981 */ /* 0x000364000c1e1920 */
.L_x_31:
[----:B------:R-:W-:Y:S05]  /*3470*/  BSYNC B1 ;  /* 0x0000000000017941 */ /* 0x000fea0003800000 */
.L_x_30:
[----:B-----5:R-:W-:Y:S01]  /*3480*/  FMUL R88, R174, R155 ;  /* 0x0000009bae587220 */ /* 0x020fe20000400000 */
[----:B------:R-:W-:-:S03]  /*3490*/  LEA.HI.X R171, R164, R11, R165, 0x2, P3 ;  /* 0x0000000ba4ab7211 */ /* 0x000fc600018f14a5 */
[----:B------:R-:W-:-:S05]  /*34a0*/  FFMA R175, R89, R154, R88 ;  /* 0x0000009a59af7223 */ /* 0x000fca0000000058 */
[----:B------:R2:W-:Y:S04]  /*34b0*/  @P5 STG.E desc[UR36][R12.64+0x4], R175 ;  /* 0x000004af0c005986 */ /* 0x0005e8000c101924 */
[----:B------:R-:W3:Y:S01]  /*34c0*/  @P2 LDG.E.LTC128B R174, desc[UR36][R170.64] ;  /* 0x00000024aaae2981 */ /* 0x000ee2000c1e1920 */
[----:B------:R-:W-:Y:S01]  /*34d0*/  IADD3 R172, P3, R6, R172, RZ ;  /* 0x000000ac06ac7210 */ /* 0x000fe20007f7e0ff */
[C---:B------:R-:W-:Y:S01]  /*34e0*/  IMAD.SHL.U32 R165, R4.reuse, 0x20, RZ ;  /* 0x0000002004a57824 */ /* 0x040fe200078e00ff */
[----:B------:R-:W-:Y:S03]  /*34f0*/  BSSY B1, `(.L_x_32) ;  /* 0x000000f000017945 */ /* 0x000fe60003800000 */
[----:B------:R-:W-:Y:S01]  /*3500*/  IMAD.X R173, R7, 0x1, R167, P3 ;  /* 0x0000000107ad7824 */ /* 0x000fe200018e06a7 */
[----:B------:R-:W-:-:S02]  /*3510*/  SHF.L.U64.HI R167, R4, 0x5, R5 ;  /* 0x0000000504a77819 */ /* 0x000fc40000010205 */
[----:B------:R-:W-:Y:S01]  /*3520*/  IADD3 R168, P4, R165, R12, RZ ;  /* 0x0000000ca5a87210 */ /* 0x000fe20007f9e0ff */
[----:B------:R-:W-:Y:S01]  /*3530*/  IMAD.WIDE.U32 R172, R23, R14, R172 ;  /* 0x0000000e17ac7225 */ /* 0x000fe200078e00ac */
[----:B------:R-:W-:-:S03]  /*3540*/  ISETP.GT.AND P3, PT, R0, 0x1, P1 ;  /* 0x000000010000780c */ /* 0x000fc60000f64270 */
[----:B0-----:R-:W-:Y:S01]  /*3550*/  IMAD.X R169, R167, 0x1, R13, P4 ;  /* 0x00000001a7a97824 */ /* 0x001fe200020e060d */
[----:B------:R-:W-:Y:S02]  /*3560*/  IADD3 R89, R15, R173, RZ ;  /* 0x000000ad0f597210 */ /* 0x000fe40007ffe0ff */
[----:B------:R-:W-:-:S04]  /*3570*/  LEA R88, P5, R172, R10, 0x2 ;  /* 0x0000000aac587211 */ /* 0x000fc800078a10ff */
[----:B------:R-:W-:Y:S01]  /*3580*/  LEA.HI.X R89, R172, R11, R89, 0x2, P5 ;  /* 0x0000000bac597211 */ /* 0x000fe200028f1459 */
[----:B---3--:R-:W-:-:S04]  /*3590*/  FMUL R173, R174, R155 ;  /* 0x0000009baead7220 */ /* 0x008fc80000400000 */
[----:B------:R-:W-:-:S05]  /*35a0*/  FFMA R173, R90, R154, R173 ;  /* 0x0000009a5aad7223 */ /* 0x000fca00000000ad */
[----:B------:R2:W-:Y:S01]  /*35b0*/  @P2 STG.E desc[UR36][R168.64], R173 ;  /* 0x000000ada8002986 */ /* 0x0005e2000c101924 */
[----:B------:R-:W-:Y:S05]  /*35c0*/  @!P3 BRA `(.L_x_33) ;  /* 0x000000000004b947 */ /* 0x000fea0003800000 */
[----:B------:R0:W5:Y:S02]  /*35d0*/  LDG.E.LTC128B R174, desc[UR36][R88.64+0x4] ;  /* 0x0000042458ae7981 */ /* 0x000164000c1e1920 */
.L_x_33:
[----:B------:R-:W-:Y:S05]  /*35e0*/  BSYNC B1 ;  /* 0x0000000000017941 */ /* 0x000fea0003800000 */
.L_x_32:
[----:B-----5:R-:W-:Y:S01]  /*35f0*/  FMUL R90, R174, R155 ;  /* 0x0000009bae5a7220 */ /* 0x020fe20000400000 */
[----:B------:R-:W-:Y:S01]  /*3600*/  ISETP.GT.AND P2, PT, R0, 0x8, P0 ;  /* 0x000000080000780c */ /* 0x000fe20000744270 */
[----:B------:R-:W-:Y:S02]  /*3610*/  BSSY B1, `(.L_x_34) ;  /* 0x0000007000017945 */ /* 0x000fe40003800000 */
[----:B------:R-:W-:Y:S01]  /*3620*/  FFMA R171, R91, R154, R90 ;  /* 0x0000009a5bab7223 */ /* 0x000fe2000000005a */
[----:B------:R-:W-:Y:S01]  /*3630*/  @P3 IMAD.MOV.U32 R90, RZ, RZ, R168 ;  /* 0x000000ffff5a3224 */ /* 0x000fe200078e00a8 */
[----:B------:R-:W-:-:S05]  /*3640*/  @P3 MOV R91, R169 ;  /* 0x000000a9005b3202 */ /* 0x000fca0000000f00 */
[----:B------:R3:W-:Y:S03]  /*3650*/  @P3 STG.E desc[UR36][R90.64+0x4], R171 ;  /* 0x000004ab5a003986 */ /* 0x0007e6000c101924 */
[----:B------:R-:W-:Y:S05]  /*3660*/  @!P2 BRA `(.L_x_35) ;  /* 0x000000000004a947 */ /* 0x000fea0003800000 */
[----:B------:R4:W5:Y:S02]  /*3670*/  LDG.E.LTC128B R174, desc[UR36][R162.64+0x20] ;  /* 0x00002024a2ae7981 */ /* 0x000964000c1e1920 */
.L_x_35:
[----:B------:R-:W-:Y:S05]  /*3680*/  BSYNC B1 ;  /* 0x0000000000017941 */ /* 0x000fea0003800000 */
.L_x_34:
[----:B---3-5:R-:W-:Y:S01]  /*3690*/  FMUL R91, R174, R155 ;  /* 0x0000009bae5b7220 */ /* 0x028fe20000400000 */
[----:B------:R-:W-:Y:S01]  /*36a0*/  ISETP.GT.AND P3, PT, R0, 0x9, P0 ;  /* 0x000000090000780c */ /* 0x000fe20000764270 */
[----:B------:R-:W-:Y:S02]  /*36b0*/  BSSY B1, `(.L_x_36) ;  /* 0x0000005000017945 */ /* 0x000fe40003800000 */
[----:B------:R-:W-:-:S05]  /*36c0*/  FFMA R91, R92, R154, R91 ;  /* 0x0000009a5c5b7223 */ /* 0x000fca000000005b */
[----:B------:R3:W-:Y:S05]  /*36d0*/  @P2 STG.E desc[UR36][R12.64+0x20], R91 ;  /* 0x0000205b0c002986 */ /* 0x0007ea000c101924 */
[----:B------:R-:W-:Y:S05]  /*36e0*/  @!P3 BRA `(.L_x_37) ;  /* 0x000000000004b947 */ /* 0x000fea0003800000 */
[----:B------:R0:W5:Y:S02]  /*36f0*/  LDG.E.LTC128B R174, desc[UR36][R162.64+0x24] ;  /* 0x00002424a2ae7981 */ /* 0x000164000c1e1920 */
.L_x_37:
[----:B------:R-:W-:Y:S05]  /*3700*/  BSYNC B1 ;  /* 0x0000000000017941 */ /* 0x000fea0003800000 */
.L_x_36:
[----:B-----5:R-:W-:Y:S01]  /*3710*/  FMUL R90, R174, R155 ;  /* 0x0000009bae5a7220 */ /* 0x020fe20000400000 */
[----:B------:R-:W-:Y:S01]  /*3720*/  ISETP.GT.AND P2, PT, R0, 0x8, P1 ;  /* 0x000000080000780c */ /* 0x000fe20000f44270 */
[----:B------:R-:W-:Y:S02]  /*3730*/  BSSY B1, `(.L_x_38) ;  /* 0x0000005000017945 */ /* 0x000fe40003800000 */
[----:B------:R-:W-:-:S05]  /*3740*/  FFMA R93, R93, R154, R90 ;  /* 0x0000009a5d5d7223 */ /* 0x000fca000000005a */
[----:B------:R0:W-:Y:S05]  /*3750*/  @P3 STG.E desc[UR36][R12.64+0x24], R93 ;  /* 0x0000245d0c003986 */ /* 0x0001ea000c101924 */
[----:B------:R-:W-:Y:S05]  /*3760*/  @!P2 BRA `(.L_x_39) ;  /* 0x000000000004a947 */ /* 0x000fea0003800000 */
[----:B------:R0:W5:Y:S02]  /*3770*/  LDG.E.LTC128B R174, desc[UR36][R88.64+0x20] ;  /* 0x0000202458ae7981 */ /* 0x000164000c1e1920 */
.L_x_39:
[----:B------:R-:W-:Y:S05]  /*3780*/  BSYNC B1 ;  /* 0x0000000000017941 */ /* 0x000fea0003800000 */
.L_x_38:
[----:B---3-5:R-:W-:Y:S01]  /*3790*/  FMUL R91, R174, R155 ;  /* 0x0000009bae5b7220 */ /* 0x028fe20000400000 */
[----:B------:R-:W-:Y:S01]  /*37a0*/  @P2 IMAD.MOV.U32 R90, RZ, RZ, R168 ;  /* 0x000000ffff5a2224 */ /* 0x000fe200078e00a8 */
[----:B------:R-:W-:Y:S01]  /*37b0*/  ISETP.GT.AND P3, PT, R0, 0x9, P1 ;  /* 0x000000090000780c */ /* 0x000fe20000f64270 */
[----:B------:R-:W-:Y:S01]  /*37c0*/  BSSY B1, `(.L_x_40) ;  /* 0x0000006000017945 */ /* 0x000fe20003800000 */
[----:B0-----:R-:W-:Y:S01]  /*37d0*/  FFMA R93, R94, R154, R91 ;  /* 0x0000009a5e5d7223 */ /* 0x001fe2000000005b */
[----:B------:R-:W-:-:S05]  /*37e0*/  @P2 IMAD.MOV.U32 R91, RZ, RZ, R169 ;  /* 0x000000ffff5b2224 */ /* 0x000fca00078e00a9 */
[----:B------:R0:W-:Y:S05]  /*37f0*/  @P2 STG.E desc[UR36][R90.64+0x20], R93 ;  /* 0x0000205d5a002986 */ /* 0x0001ea000c101924 */
[----:B------:R-:W-:Y:S05]  /*3800*/  @!P3 BRA `(.L_x_41) ;  /* 0x000000000004b947 */ /* 0x000fea0003800000 */
[----:B------:R3:W5:Y:S02]  /*3810*/  LDG.E.LTC128B R174, desc[UR36][R88.64+0x24] ;  /* 0x0000242458ae7981 */ /* 0x000764000c1e1920 */
.L_x_41:
[----:B------:R-:W-:Y:S05]  /*3820*/  BSYNC B1 ;  /* 0x0000000000017941 */ /* 0x000fea0003800000 */
.L_x_40:
[----:B0----5:R-:W-:Y:S01]  /*3830*/  FMUL R90, R174, R155 ;  /* 0x0000009bae5a7220 */ /* 0x021fe20000400000 */
[----:B------:R-:W-:Y:S01]  /*3840*/  @P3 IMAD.MOV.U32 R91, RZ, RZ, R169 ;  /* 0x000000ffff5b3224 */ /* 0x000fe200078e00a9 */
[----:B------:R-:W-:Y:S01]  /*3850*/  ISETP.GT.AND P2, PT, R0, 0x10, P0 ;  /* 0x000000100000780c */ /* 0x000fe20000744270 */
[----:B------:R-:W-:Y:S01]  /*3860*/  BSSY B1, `(.L_x_42) ;  /* 0x0000006000017945 */ /* 0x000fe20003800000 */
[----:B------:R-:W-:Y:S01]  /*3870*/  FFMA R95, R95, R154, R90 ;  /* 0x0000009a5f5f7223 */ /* 0x000fe2000000005a */
[----:B------:R-:W-:-:S05]  /*3880*/  @P3 MOV R90, R168 ;  /* 0x000000a8005a3202 */ /* 0x000fca0000000f00 */
[----:B------:R0:W-:Y:S05]  /*3890*/  @P3 STG.E desc[UR36][R90.64+0x24], R95 ;  /* 0x0000245f5a003986 */ /* 0x0001ea000c101924 */
[----:B------:R-:W-:Y:S05]  /*38a0*/  @!P2 BRA `(.L_x_43) ;  /* 0x000000000004a947 */ /* 0x000fea0003800000 */
[----:B------:R0:W5:Y:S02]  /*38b0*/  LDG.E.LTC128B R174, desc[UR36][R162.64+0x40] ;  /* 0x00004024a2ae7981 */ /* 0x000164000c1e1920 */
.L_x_43:
[----:B------:R-:W-:Y:S05]  /*38c0*/  BSYNC B1 ;  /* 0x0000000000017941 */ /* 0x000fea0003800000 */
.L_x_42:
[----:B0----5:R-:W-:Y:S01]  /*38d0*/  FMUL R91, R174, R155 ;  /* 0x0000009bae5b7220 */ /* 0x021fe20000400000 */
[----:B------:R-:W-:Y:S01]  /*38e0*/  ISETP.GT.AND P3, PT, R0, 0x11, P0 ;  /* 0x000000110000780c */ /* 0x000fe20000764270 */
[----:B------:R-:W-:Y:S02]  /*38f0*/  BSSY B1, `(.L_x_44) ;  /* 0x0000005000017945 */ /* 0x000fe40003800000 */
[----:B------:R-:W-:-:S05]  /*3900*/  FFMA R91, R96, R154, R91 ;  /* 0x0000009a605b7223 */ /* 0x000fca000000005b */
[----:B------:R0:W-:Y:S05]  /*3910*/  @P2 STG.E desc[UR36][R12.64+0x40], R91 ;  /* 0x0000405b0c002986 */ /* 0x0001ea000c101924 */
[----:B------:R-:W-:Y:S05]  /*3920*/  @!P3 BRA `(.L_x_45) ;  /* 0x000000000004b947 */ /* 0x000fea0003800000 */
[----:B------:R0:W5:Y:S02]  /*3930*/  LDG.E.LTC128B R174, desc[UR36][R162.64+0x44] ;  /* 0x00004424a2ae7981 */ /* 0x000164000c1e1920 */
.L_x_45:
[----:B------:R-:W-:Y:S05]  /*3940*/  BSYNC B1 ;  /* 0x0000000000017941 */ /* 0x000fea0003800000 */
.L_x_44:
[----:B-----5:R-:W-:Y:S01]  /*3950*/  FMUL R90, R174, R155 ;  /* 0x0000009bae5a7220 */ /* 0x020fe20000400000 */
[----:B------:R-:W-:Y:S01]  /*3960*/  ISETP.GT.AND P2, PT, R0, 0x10, P1 ;  /* 0x000000100000780c */ /* 0x000fe20000f44270 */
[----:B------:R-:W-:Y:S02]  /*3970*/  BSSY B1, `(.L_x_46) ;  /* 0x0000005000017945 */ /* 0x000fe40003800000 */
[----:B------:R-:W-:-:S05]  /*3980*/  FFMA R97, R97, R154, R90 ;  /* 0x0000009a61617223 */ /* 0x000fca000000005a */
[----:B------:R0:W-:Y:S05]  /*3990*/  @P3 STG.E desc[UR36][R12.64+0x44], R97 ;  /* 0x000044610c003986 */ /* 0x0001ea000c101924 */
[----:B------:R-:W-:Y:S05]  /*39a0*/  @!P2 BRA `(.L_x_47) ;  /* 0x000000000004a947 */ /* 0x000fea0003800000 */
[----:B------:R0:W5:Y:S02]  /*39b0*/  LDG.E.LTC128B R174, desc[UR36][R88.64+0x40] ;  /* 0x0000402458ae7981 */ /* 0x000164000c1e1920 */
.L_x_47:
[----:B------:R-:W-:Y:S05]  /*39c0*/  BSYNC B1 ;  /* 0x0000000000017941 */ /* 0x000fea0003800000 */
.L_x_46:
        /* <DEDUP_REMOVED lines=9> */
.L_x_49:
[----:B------:R-:W-:Y:S05]  /*3a60*/  BSYNC B1 ;  /* 0x0000000000017941 */ /* 0x000fea0003800000 */
.L_x_48:
[----:B0----5:R-:W-:Y:S01]  /*3a70*/  FMUL R90, R174, R155 ;  /* 0x0000009bae5a7220 */ /* 0x021fe20000400000 */
[----:B------:R-:W-:Y:S01]  /*3a80*/  @P3 IMAD.MOV.U32 R91, RZ, RZ, R169 ;  /* 0x000000ffff5b3224 */ /* 0x000fe200078e00a9 */
[----:B------:R-:W-:Y:S01]  /*3a90*/  ISETP.GT.AND P2, PT, R0, 0x18, P0 ;  /* 0x000000180000780c */ /* 0x000fe20000744270 */
[----:B------:R-:W-:Y:S01]  /*3aa0*/  BSSY B1, `(.L_x_50) ;  /* 0x0000006000017945 */ /* 0x000fe20003800000 */
[----:B------:R-:W-:Y:S01]  /*3ab0*/  FFMA R99, R99, R154, R90 ;  /* 0x0000009a63637223 */ /* 0x000fe2000000005a */
[----:B------:R-:W-:-:S05]  /*3ac0*/  @P3 IMAD.MOV.U32 R90, RZ, RZ, R168 ;  /* 0x000000ffff5a3224 */ /* 0x000fca00078e00a8 */
[----:B------:R0:W-:Y:S05]  /*3ad0*/  @P3 STG.E desc[UR36][R90.64+0x44], R99 ;  /* 0x000044635a003986 */ /* 0x0001ea000c101924 */
[----:B------:R-:W-:Y:S05]  /*3ae0*/  @!P2 BRA `(.L_x_51) ;  /* 0x000000000004a947 */ /* 0x000fea0003800000 */
[----:B------:R0:W5:Y:S02]  /*3af0*/  LDG.E.LTC128B R174, desc[UR36][R162.64+0x60] ;  /* 0x00006024a2ae7981 */ /* 0x000164000c1e1920 */
.L_x_51:
[----:B------:R-:W-:Y:S05]  /*3b00*/  BSYNC B1 ;  /* 0x0000000000017941 */ /* 0x000fea0003800000 */
.L_x_50:
[----:B0----5:R-:W-:Y:S01]  /*3b10*/  FMUL R91, R174, R155 ;  /* 0x0000009bae5b7220 */ /* 0x021fe20000400000 */
[----:B------:R-:W-:Y:S01]  /*3b20*/  ISETP.GT.AND P3, PT, R0, 0x19, P0 ;  /* 0x000000190000780c */ /* 0x000fe20000764270 */
[----:B------:R-:W-:Y:S02]  /*3b30*/  BSSY B1, `(.L_x_52) ;  /* 0x0000005000017945 */ /* 0x000fe40003800000 */
[----:B------:R-:W-:-:S05]  /*3b40*/  FFMA R91, R100, R154, R91 ;  /* 0x0000009a645b7223 */ /* 0x000fca000000005b */
[----:B------:R0:W-:Y:S05]  /*3b50*/  @P2 STG.E desc[UR36][R12.64+0x60], R91 ;  /* 0x0000605b0c002986 */ /* 0x0001ea000c101924 */
[----:B------:R-:W-:Y:S05]  /*3b60*/  @!P3 BRA `(.L_x_53) ;  /* 0x000000000004b947 */ /* 0x000fea0003800000 */
[----:B------:R0:W5:Y:S02]  /*3b70*/  LDG.E.LTC128B R174, desc[UR36][R162.64+0x64] ;  /* 0x00006424a2ae7981 */ /* 0x000164000c1e1920 */
.L_x_53:
[----:B------:R-:W-:Y:S05]  /*3b80*/  BSYNC B1 ;  /* 0x0000000000017941 */ /* 0x000fea0003800000 */
.L_x_52:
[----:B-----5:R-:W-:Y:S01]  /*3b90*/  FMUL R90, R174, R155 ;  /* 0x0000009bae5a7220 */ /* 0x020fe20000400000 */
[----:B------:R-:W-:Y:S01]  /*3ba0*/  ISETP.GT.AND P2, PT, R0, 0x18, P1 ;  /* 0x000000180000780c */ /* 0x000fe20000f44270 */
[----:B------:R-:W-:Y:S02]  /*3bb0*/  BSSY B1, `(.L_x_54) ;  /* 0x0000005000017945 */ /* 0x000fe40003800000 */
[----:B------:R-:W-:-:S05]  /*3bc0*/  FFMA R101, R101, R154, R90 ;  /* 0x0000009a65657223 */ /* 0x000fca000000005a */
[----:B------:R0:W-:Y:S05]  /*3bd0*/  @P3 STG.E desc[UR36][R12.64+0x64], R101 ;  /* 0x000064650c003986 */ /* 0x0001ea000c101924 */
[----:B------:R-:W-:Y:S05]  /*3be0*/  @!P2 BRA `(.L_x_55) ;  /* 0x000000000004a947 */ /* 0x000fea0003800000 */
[----:B------:R0:W5:Y:S02]  /*3bf0*/  LDG.E.LTC128B R174, desc[UR36][R88.64+0x60] ;  /* 0x0000602458ae7981 */ /* 0x000164000c1e1920 */
.L_x_55:
[----:B------:R-:W-:Y:S05]  /*3c00*/  BSYNC B1 ;  /* 0x0000000000017941 */ /* 0x000fea0003800000 */
.L_x_54:
[----:B0----5:R-:W-:Y:S01]  /*3c10*/  FMUL R91, R174, R155 ;  /* 0x0000009bae5b7220 */ /* 0x021fe20000400000 */
[----:B------:R-:W-:Y:S01]  /*3c20*/  @P2 MOV R90, R168 ;  /* 0x000000a8005a2202 */ /* 0x000fe20000000f00 */
[----:B------:R-:W-:Y:S01]  /*3c30*/  BSSY B1, `(.L_x_56) ;  /* 0x0000007000017945 */ /* 0x000fe20003800000 */
[----:B------:R-:W-:Y:S01]  /*3c40*/  ISETP.GT.AND P3, PT, R0, 0x19, P1 ;  /* 0x000000190000780c */ /* 0x000fe20000f64270 */
[----:B------:R-:W-:Y:S01]  /*3c50*/  FFMA R93, R102, R154, R91 ;  /* 0x0000009a665d7223 */ /* 0x000fe2000000005b */
[----:B------:R-:W-:-:S05]  /*3c60*/  @P2 IMAD.MOV.U32 R91, RZ, RZ, R169 ;  /* 0x000000ffff5b2224 */ /* 0x000fca00078e00a9 */
[----:B------:R0:W-:Y:S06]  /*3c70*/  @P2 STG.E desc[UR36][R90.64+0x60], R93 ;  /* 0x0000605d5a002986 */ /* 0x0001ec000c101924 */
[----:B------:R-:W-:Y:S05]  /*3c80*/  @!P3 BRA `(.L_x_57) ;  /* 0x000000000004b947 */ /* 0x000fea0003800000 */
[----:B------:R0:W5:Y:S02]  /*3c90*/  LDG.E.LTC128B R174, desc[UR36][R88.64+0x64] ;  /* 0x0000642458ae7981 */ /* 0x000164000c1e1920 */
.L_x_57:
[----:B------:R-:W-:Y:S05]  /*3ca0*/  BSYNC B1 ;  /* 0x0000000000017941 */ /* 0x000fea0003800000 */
.L_x_56:
        /* <DEDUP_REMOVED lines=9> */
.L_x_59:
[----:B------:R-:W-:Y:S05]  /*3d40*/  BSYNC B1 ;  /* 0x0000000000017941 */ /* 0x000fea0003800000 */
.L_x_58:
[----:B0----5:R-:W-:Y:S01]  /*3d50*/  FMUL R91, R174, R155 ;  /* 0x0000009bae5b7220 */ /* 0x021fe20000400000 */
[----:B------:R-:W-:Y:S01]  /*3d60*/  ISETP.GT.AND P3, PT, R0, 0x21, P0 ;  /* 0x000000210000780c */ /* 0x000fe20000764270 */
[----:B------:R-:W-:Y:S02]  /*3d70*/  BSSY B1, `(.L_x_60) ;  /* 0x0000005000017945 */ /* 0x000fe40003800000 */
[----:B------:R-:W-:-:S05]  /*3d80*/  FFMA R91, R104, R154, R91 ;  /* 0x0000009a685b7223 */ /* 0x000fca000000005b */
[----:B------:R0:W-:Y:S05]  /*3d90*/  @P2 STG.E desc[UR36][R12.64+0x80], R91 ;  /* 0x0000805b0c002986 */ /* 0x0001ea000c101924 */
[----:B------:R-:W-:Y:S05]  /*3da0*/  @!P3 BRA `(.L_x_61) ;  /* 0x000000000004b947 */ /* 0x000fea0003800000 */
[----:B------:R0:W5:Y:S02]  /*3db0*/  LDG.E.LTC128B R174, desc[UR36][R162.64+0x84] ;  /* 0x00008424a2ae7981 */ /* 0x000164000c1e1920 */
.L_x_61:
[----:B------:R-:W-:Y:S05]  /*3dc0*/  BSYNC B1 ;  /* 0x0000000000017941 */ /* 0x000fea0003800000 */
.L_x_60:
[----:B-----5:R-:W-:Y:S01]  /*3dd0*/  FMUL R90, R174, R155 ;  /* 0x0000009bae5a7220 */ /* 0x020fe20000400000 */
[----:B------:R-:W-:Y:S01]  /*3de0*/  ISETP.GT.AND P2, PT, R0, 0x20, P1 ;  /* 0x000000200000780c */ /* 0x000fe20000f44270 */
[----:B------:R-:W-:Y:S02]  /*3df0*/  BSSY B1, `(.L_x_62) ;  /* 0x0000005000017945 */ /* 0x000fe40003800000 */
[----:B------:R-:W-:-:S05]  /*3e00*/  FFMA R105, R105, R154, R90 ;  /* 0x0000009a69697223 */ /* 0x000fca000000005a */
[----:B------:R0:W-:Y:S05]  /*3e10*/  @P3 STG.E desc[UR36][R12.64+0x84], R105 ;  /* 0x000084690c003986 */ /* 0x0001ea000c101924 */
[----:B------:R-:W-:Y:S05]  /*3e20*/  @!P2 BRA `(.L_x_63) ;  /* 0x000000000004a947 */ /* 0x000fea0003800000 */
[----:B------:R0:W5:Y:S02]  /*3e30*/  LDG.E.LTC128B R174, desc[UR36][R88.64+0x80] ;  /* 0x0000802458ae7981 */ /* 0x000164000c1e1920 */
.L_x_63:
[----:B------:R-:W-:Y:S05]  /*3e40*/  BSYNC B1 ;  /* 0x0000000000017941 */ /* 0x000fea0003800000 */
.L_x_62:
        /* <DEDUP_REMOVED lines=9> */
.L_x_65:
[----:B------:R-:W-:Y:S05]  /*3ee0*/  BSYNC B1 ;  /* 0x0000000000017941 */ /* 0x000fea0003800000 */
.L_x_64:
        /* <DEDUP_REMOVED lines=9> */
.L_x_67:
[----:B------:R-:W-:Y:S05]  /*3f80*/  BSYNC B1 ;  /* 0x0000000000017941 */ /* 0x000fea0003800000 */
.L_x_66:
[----:B0----5:R-:W-:Y:S01]  /*3f90*/  FMUL R91, R174, R155 ;  /* 0x0000009bae5b7220 */ /* 0x021fe20000400000 */
[----:B------:R-:W-:Y:S01]  /*3fa0*/  ISETP.GT.AND P3, PT, R0, 0x29, P0 ;  /* 0x000000290000780c */ /* 0x000fe20000764270 */
[----:B------:R-:W-:Y:S02]  /*3fb0*/  BSSY B1, `(.L_x_68) ;  /* 0x0000005000017945 */ /* 0x000fe40003800000 */
[----:B------:R-:W-:-:S05]  /*3fc0*/  FFMA R91, R108, R154, R91 ;  /* 0x0000009a6c5b7223 */ /* 0x000fca000000005b */
[----:B------:R0:W-:Y:S05]  /*3fd0*/  @P2 STG.E desc[UR36][R12.64+0xa0], R91 ;  /* 0x0000a05b0c002986 */ /* 0x0001ea000c101924 */
[----:B------:R-:W-:Y:S05]  /*3fe0*/  @!P3 BRA `(.L_x_69) ;  /* 0x000000000004b947 */ /* 0x000fea0003800000 */
[----:B------:R0:W5:Y:S02]  /*3ff0*/  LDG.E.LTC128B R174, desc[UR36][R162.64+0xa4] ;  /* 0x0000a424a2ae7981 */ /* 0x000164000c1e1920 */
.L_x_69:
[----:B------:R-:W-:Y:S05]  /*4000*/  BSYNC B1 ;  /* 0x0000000000017941 */ /* 0x000fea0003800000 */
.L_x_68:
[----:B-----5:R-:W-:Y:S01]  /*4010*/  FMUL R90, R174, R155 ;  /* 0x0000009bae5a7220 */ /* 0x020fe20000400000 */
[----:B------:R-:W-:Y:S01]  /*4020*/  ISETP.GT.AND P2, PT, R0, 0x28, P1 ;  /* 0x000000280000780c */ /* 0x000fe20000f44270 */
[----:B------:R-:W-:Y:S02]  /*4030*/  BSSY B1, `(.L_x_70) ;  /* 0x0000005000017945 */ /* 0x000fe40003800000 */
[----:B------:R-:W-:-:S05]  /*4040*/  FFMA R109, R109, R154, R90 ;  /* 0x0000009a6d6d7223 */ /* 0x000fca000000005a */
[----:B------:R0:W-:Y:S05]  /*4050*/  @P3 STG.E desc[UR36][R12.64+0xa4], R109 ;  /* 0x0000a46d0c003986 */ /* 0x0001ea000c101924 */
[----:B------:R-:W-:Y:S05]  /*4060*/  @!P2 BRA `(.L_x_71) ;  /* 0x000000000004a947 */ /* 0x000fea0003800000 */
[----:B------:R0:W5:Y:S02]  /*4070*/  LDG.E.LTC128B R174, desc[UR36][R88.64+0xa0] ;  /* 0x0000a02458ae7981 */ /* 0x000164000c1e1920 */
.L_x_71:
[----:B------:R-:W-:Y:S05]  /*4080*/  BSYNC B1 ;  /* 0x0000000000017941 */ /* 0x000fea0003800000 */
.L_x_70:
        /* <DEDUP_REMOVED lines=9> */
.L_x_73:
[----:B------:R-:W-:Y:S05]  /*4120*/  BSYNC B1 ;  /* 0x0000000000017941 */ /* 0x000fea0003800000 */
.L_x_72:
        /* <DEDUP_REMOVED lines=9> */
.L_x_75:
[----:B------:R-:W-:Y:S05]  /*41c0*/  BSYNC B1 ;  /* 0x0000000000017941 */ /* 0x000fea0003800000 */
.L_x_74:
[----:B0----5:R-:W-:Y:S01]  /*41d0*/  FMUL R91, R174, R155 ;  /* 0x0000009bae5b7220 */ /* 0x021fe20000400000 */
[----:B------:R-:W-:Y:S01]  /*41e0*/  ISETP.GT.AND P3, PT, R0, 0x31, P0 ;  /* 0x000000310000780c */ /* 0x000fe20000764270 */
[----:B------:R-:W-:Y:S02]  /*41f0*/  BSSY B1, `(.L_x_76) ;  /* 0x0000005000017945 */ /* 0x000fe40003800000 */
[----:B------:R-:W-:-:S05]  /*4200*/  FFMA R91, R112, R154, R91 ;  /* 0x0000009a705b7223 */ /* 0x000fca000000005b */
[----:B------:R0:W-:Y:S05]  /*4210*/  @P2 STG.E desc[UR36][R12.64+0xc0], R91 ;  /* 0x0000c05b0c002986 */ /* 0x0001ea000c101924 */
[----:B------:R-:W-:Y:S05]  /*4220*/  @!P3 BRA `(.L_x_77) ;  /* 0x000000000004b947 */ /* 0x000fea0003800000 */
[----:B------:R0:W5:Y:S02]  /*4230*/  LDG.E.LTC128B R174, desc[UR36][R162.64+0xc4] ;  /* 0x0000c424a2ae7981 */ /* 0x000164000c1e1920 */
.L_x_77:
[----:B------:R-:W-:Y:S05]  /*4240*/  BSYNC B1 ;  /* 0x0000000000017941 */ /* 0x000fea0003800000 */
.L_x_76:
[----:B-----5:R-:W-:Y:S01]  /*4250*/  FMUL R90, R174, R155 ;  /* 0x0000009bae5a7220 */ /* 0x020fe20000400000 */
[----:B------:R-:W-:Y:S01]  /*4260*/  ISETP.GT.AND P2, PT, R0, 0x30, P1 ;  /* 0x000000300000780c */ /* 0x000fe20000f44270 */
[----:B------:R-:W-:Y:S02]  /*4270*/  BSSY B1, `(.L_x_78) ;  /* 0x0000005000017945 */ /* 0x000fe40003800000 */
[----:B------:R-:W-:-:S05]  /*4280*/  FFMA R113, R113, R154, R90 ;  /* 0x0000009a71717223 */ /* 0x000fca000000005a */
[----:B------:R0:W-:Y:S05]  /*4290*/  @P3 STG.E desc[UR36][R12.64+0xc4], R113 ;  /* 0x0000c4710c003986 */ /* 0x0001ea000c101924 */
[----:B------:R-:W-:Y:S05]  /*42a0*/  @!P2 BRA `(.L_x_79) ;  /* 0x000000000004a947 */ /* 0x000fea0003800000 */
[----:B------:R0:W5:Y:S02]  /*42b0*/  LDG.E.LTC128B R174, desc[UR36][R88.64+0xc0] ;  /* 0x0000c02458ae7981 */ /* 0x000164000c1e1920 */
.L_x_79:
[----:B------:R-:W-:Y:S05]  /*42c0*/  BSYNC B1 ;  /* 0x0000000000017941 */ /* 0x000fea0003800000 */
.L_x_78:
        /* <DEDUP_REMOVED lines=9> */
.L_x_81:
[----:B------:R-:W-:Y:S05]  /*4360*/  BSYNC B1 ;  /* 0x0000000000017941 */ /* 0x000fea0003800000 */
.L_x_80:
        /* <DEDUP_REMOVED lines=9> */
.L_x_83:
[----:B------:R-:W-:Y:S05]  /*4400*/  BSYNC B1 ;  /* 0x0000000000017941 */ /* 0x000fea0003800000 */
.L_x_82:
[----:B0----5:R-:W-:Y:S01]  /*4410*/  FMUL R91, R174, R155 ;  /* 0x0000009bae5b7220 */ /* 0x021fe20000400000 */
[----:B------:R-:W-:Y:S01]  /*4420*/  ISETP.GT.AND P3, PT, R0, 0x39, P0 ;  /* 0x000000390000780c */ /* 0x000fe20000764270 */
[----:B------:R-:W-:Y:S02]  /*4430*/  BSSY B1, `(.L_x_84) ;  /* 0x0000005000017945 */ /* 0x000fe40003800000 */
[----:B------:R-:W-:-:S05]  /*4440*/  FFMA R91, R116, R154, R91 ;  /* 0x0000009a745b7223 */ /* 0x000fca000000005b */
[----:B------:R0:W-:Y:S05]  /*4450*/  @P2 STG.E desc[UR36][R12.64+0xe0], R91 ;  /* 0x0000e05b0c002986 */ /* 0x0001ea000c101924 */
[----:B------:R-:W-:Y:S05]  /*4460*/  @!P3 BRA `(.L_x_85) ;  /* 0x000000000004b947 */ /* 0x000fea0003800000 */
[----:B------:R0:W5:Y:S02]  /*4470*/  LDG.E.LTC128B R174, desc[UR36][R162.64+0xe4] ;  /* 0x0000e424a2ae7981 */ /* 0x000164000c1e1920 */
.L_x_85:
[----:B------:R-:W-:Y:S05]  /*4480*/  BSYNC B1 ;  /* 0x0000000000017941 */ /* 0x000fea0003800000 */
.L_x_84:
[----:B-----5:R-:W-:Y:S01]  /*4490*/  FMUL R90, R174, R155 ;  /* 0x0000009bae5a7220 */ /* 0x020fe20000400000 */
[----:B------:R-:W-:Y:S01]  /*44a0*/  ISETP.GT.AND P2, PT, R0, 0x38, P1 ;  /* 0x000000380000780c */ /* 0x000fe20000f44270 */
[----:B------:R-:W-:Y:S02]  /*44b0*/  BSSY B1, `(.L_x_86) ;  /* 0x0000005000017945 */ /* 0x000fe40003800000 */
[----:B------:R-:W-:-:S05]  /*44c0*/  FFMA R117, R117, R154, R90 ;  /* 0x0000009a75757223 */ /* 0x000fca000000005a */
[----:B------:R0:W-:Y:S05]  /*44d0*/  @P3 STG.E desc[UR36][R12.64+0xe4], R117 ;  /* 0x0000e4750c003986 */ /* 0x0001ea000c101924 */
[----:B------:R-:W-:Y:S05]  /*44e0*/  @!P2 BRA `(.L_x_87) ;  /* 0x000000000004a947 */ /* 0x000fea0003800000 */
[----:B------:R0:W5:Y:S02]  /*44f0*/  LDG.E.LTC128B R174, desc[UR36][R88.64+0xe0] ;  /* 0x0000e02458ae7981 */ /* 0x000164000c1e1920 */
.L_x_87:
[----:B------:R-:W-:Y:S05]  /*4500*/  BSYNC B1 ;  /* 0x0000000000017941 */ /* 0x000fea0003800000 */
.L_x_86:
        /* <DEDUP_REMOVED lines=9> */
.L_x_89:
[----:B------:R-:W-:Y:S05]  /*45a0*/  BSYNC B1 ;  /* 0x0000000000017941 */ /* 0x000fea0003800000 */
.L_x_88:
        /* <DEDUP_REMOVED lines=9> */
.L_x_91:
[----:B------:R-:W-:Y:S05]  /*4640*/  BSYNC B1 ;  /* 0x0000000000017941 */ /* 0x000fea0003800000 */
.L_x_90:
[----:B0----5:R-:W-:Y:S01]  /*4650*/  FMUL R91, R174, R155 ;  /* 0x0000009bae5b7220 */ /* 0x021fe20000400000 */
[----:B------:R-:W-:Y:S01]  /*4660*/  ISETP.GT.AND P3, PT, R0, 0x41, P0 ;  /* 0x000000410000780c */ /* 0x000fe20000764270 */
[----:B------:R-:W-:Y:S02]  /*4670*/  BSSY B1, `(.L_x_92) ;  /* 0x0000005000017945 */ /* 0x000fe40003800000 */
[----:B------:R-:W-:-:S05]  /*4680*/  FFMA R91, R120, R154, R91 ;  /* 0x0000009a785b7223 */ /* 0x000fca000000005b */
[----:B------:R0:W-:Y:S05]  /*4690*/  @P2 STG.E desc[UR36][R12.64+0x100], R91 ;  /* 0x0001005b0c002986 */ /* 0x0001ea000c101924 */
[----:B------:R-:W-:Y:S05]  /*46a0*/  @!P3 BRA `(.L_x_93) ;  /* 0x000000000004b947 */ /* 0x000fea0003800000 */
[----:B------:R0:W5:Y:S02]  /*46b0*/  LDG.E.LTC128B R174, desc[UR36][R162.64+0x104] ;  /* 0x00010424a2ae7981 */ /* 0x000164000c1e1920 */
.L_x_93:
[----:B------:R-:W-:Y:S05]  /*46c0*/  BSYNC B1 ;  /* 0x0000000000017941 */ /* 0x000fea0003800000 */
.L_x_92:
[----:B-----5:R-:W-:Y:S01]  /*46d0*/  FMUL R90, R174, R155 ;  /* 0x0000009bae5a7220 */ /* 0x020fe20000400000 */
[----:B------:R-:W-:Y:S01]  /*46e0*/  ISETP.GT.AND P2, PT, R0, 0x40, P1 ;  /* 0x000000400000780c */ /* 0x000fe20000f44270 */
[----:B------:R-:W-:Y:S02]  /*46f0*/  BSSY B1, `(.L_x_94) ;  /* 0x0000005000017945 */ /* 0x000fe40003800000 */
[----:B------:R-:W-:-:S05]  /*4700*/  FFMA R121, R121, R154, R90 ;  /* 0x0000009a79797223 */ /* 0x000fca000000005a */
[----:B------:R0:W-:Y:S05]  /*4710*/  @P3 STG.E desc[UR36][R12.64+0x104], R121 ;  /* 0x000104790c003986 */ /* 0x0001ea000c101924 */
[----:B------:R-:W-:Y:S05]  /*4720*/  @!P2 BRA `(.L_x_95) ;  /* 0x000000000004a947 */ /* 0x000fea0003800000 */
[----:B------:R0:W5:Y:S02]  /*4730*/  LDG.E.LTC128B R174, desc[UR36][R88.64+0x100] ;  /* 0x0001002458ae7981 */ /* 0x000164000c1e1920 */
.L_x_95:
[----:B------:R-:W-:Y:S05]  /*4740*/  BSYNC B1 ;  /* 0x0000000000017941 */ /* 0x000fea0003800000 */
.L_x_94:
        /* <DEDUP_REMOVED lines=9> */
.L_x_97:
[----:B------:R-:W-:Y:S05]  /*47e0*/  BSYNC B1 ;  /* 0x0000000000017941 */ /* 0x000fea0003800000 */
.L_x_96:
        /* <DEDUP_REMOVED lines=9> */
.L_x_99:
[----:B------:R-:W-:Y:S05]  /*4880*/  BSYNC B1 ;  /* 0x0000000000017941 */ /* 0x000fea0003800000 */
.L_x_98:
[----:B0----5:R-:W-:Y:S01]  /*4890*/  FMUL R91, R174, R155 ;  /* 0x0000009bae5b7220 */ /* 0x021fe20000400000 */
[----:B------:R-:W-:Y:S01]  /*48a0*/  ISETP.GT.AND P3, PT, R0, 0x49, P0 ;  /* 0x000000490000780c */ /* 0x000fe20000764270 */
[----:B------:R-:W-:Y:S02]  /*48b0*/  BSSY B1, `(.L_x_100) ;  /* 0x0000005000017945 */ /* 0x000fe40003800000 */
[----:B------:R-:W-:-:S05]  /*48c0*/  FFMA R91, R124, R154, R91 ;  /* 0x0000009a7c5b7223 */ /* 0x000fca000000005b */
[----:B------:R0:W-:Y:S05]  /*48d0*/  @P2 STG.E desc[UR36][R12.64+0x120], R91 ;  /* 0x0001205b0c002986 */ /* 0x0001ea000c101924 */
[----:B------:R-:W-:Y:S05]  /*48e0*/  @!P3 BRA `(.L_x_101) ;  /* 0x000000000004b947 */ /* 0x000fea0003800000 */
[----:B------:R0:W5:Y:S02]  /*48f0*/  LDG.E.LTC128B R174, desc[UR36][R162.64+0x124] ;  /* 0x00012424a2ae7981 */ /* 0x000164000c1e1920 */
.L_x_101:
[----:B------:R-:W-:Y:S05]  /*4900*/  BSYNC B1 ;  /* 0x0000000000017941 */ /* 0x000fea0003800000 */
.L_x_100:
[----:B-----5:R-:W-:Y:S01]  /*4910*/  FMUL R90, R174, R155 ;  /* 0x0000009bae5a7220 */ /* 0x020fe20000400000 */
[----:B------:R-:W-:Y:S01]  /*4920*/  ISETP.GT.AND P2, PT, R0, 0x48, P1 ;  /* 0x000000480000780c */ /* 0x000fe20000f44270 */
[----:B------:R-:W-:Y:S02]  /*4930*/  BSSY B1, `(.L_x_102) ;  /* 0x0000005000017945 */ /* 0x000fe40003800000 */
[----:B------:R-:W-:-:S05]  /*4940*/  FFMA R125, R125, R154, R90 ;  /* 0x0000009a7d7d7223 */ /* 0x000fca000000005a */
[----:B------:R0:W-:Y:S05]  /*4950*/  @P3 STG.E desc[UR36][R12.64+0x124], R125 ;  /* 0x0001247d0c003986 */ /* 0x0001ea000c101924 */
[----:B------:R-:W-:Y:S05]  /*4960*/  @!P2 BRA `(.L_x_103) ;  /* 0x000000000004a947 */ /* 0x000fea0003800000 */
[----:B------:R0:W5:Y:S02]  /*4970*/  LDG.E.LTC128B R174, desc[UR36][R88.64+0x120] ;  /* 0x0001202458ae7981 */ /* 0x000164000c1e1920 */
.L_x_103:
[----:B------:R-:W-:Y:S05]  /*4980*/  BSYNC B1 ;  /* 0x0000000000017941 */ /* 0x000fea0003800000 */
.L_x_102:
        /* <DEDUP_REMOVED lines=9> */
.L_x_105:
[----:B------:R-:W-:Y:S05]  /*4a20*/  BSYNC B1 ;  /* 0x0000000000017941 */ /* 0x000fea0003800000 */
.L_x_104:
        /* <DEDUP_REMOVED lines=9> */
.L_x_107:
[----:B------:R-:W-:Y:S05]  /*4ac0*/  BSYNC B1 ;  /* 0x0000000000017941 */ /* 0x000fea0003800000 */
.L_x_106:
[----:B0----5:R-:W-:Y:S01]  /*4ad0*/  FMUL R91, R174, R155 ;  /* 0x0000009bae5b7220 */ /* 0x021fe20000400000 */
[----:B------:R-:W-:Y:S01]  /*4ae0*/  ISETP.GT.AND P3, PT, R0, 0x51, P0 ;  /* 0x000000510000780c */ /* 0x000fe20000764270 */
[----:B------:R-:W-:Y:S02]  /*4af0*/  BSSY B1, `(.L_x_108) ;  /* 0x0000005000017945 */ /* 0x000fe40003800000 */
[----:B------:R-:W-:-:S05]  /*4b00*/  FFMA R91, R128, R154, R91 ;  /* 0x0000009a805b7223 */ /* 0x000fca000000005b */
[----:B------:R0:W-:Y:S05]  /*4b10*/  @P2 STG.E desc[UR36][R12.64+0x140], R91 ;  /* 0x0001405b0c002986 */ /* 0x0001ea000c101924 */
[----:B------:R-:W-:Y:S05]  /*4b20*/  @!P3 BRA `(.L_x_109) ;  /* 0x000000000004b947 */ /* 0x000fea0003800000 */
[----:B------:R0:W5:Y:S02]  /*4b30*/  LDG.E.LTC128B R174, desc[UR36][R162.64+0x144] ;  /* 0x00014424a2ae7981 */ /* 0x000164000c1e1920 */
.L_x_109:
[----:B------:R-:W-:Y:S05]  /*4b40*/  BSYNC B1 ;  /* 0x0000000000017941 */ /* 0x000fea0003800000 */
.L_x_108:
[----:B-----5:R-:W-:Y:S01]  /*4b50*/  FMUL R90, R174, R155 ;  /* 0x0000009bae5a7220 */ /* 0x020fe20000400000 */
[----:B------:R-:W-:Y:S01]  /*4b60*/  ISETP.GT.AND P2, PT, R0, 0x50, P1 ;  /* 0x000000500000780c */ /* 0x000fe20000f44270 */
[----:B------:R-:W-:Y:S02]  /*4b70*/  BSSY B1, `(.L_x_110) ;  /* 0x0000005000017945 */ /* 0x000fe40003800000 */
[----:B------:R-:W-:-:S05]  /*4b80*/  FFMA R129, R129, R154, R90 ;  /* 0x0000009a81817223 */ /* 0x000fca000000005a */
[----:B------:R0:W-:Y:S05]  /*4b90*/  @P3 STG.E desc[UR36][R12.64+0x144], R129 ;  /* 0x000144810c003986 */ /* 0x0001ea000c101924 */
[----:B------:R-:W-:Y:S05]  /*4ba0*/  @!P2 BRA `(.L_x_111) ;  /* 0x000000000004a947 */ /* 0x000fea0003800000 */
[----:B------:R0:W5:Y:S02]  /*4bb0*/  LDG.E.LTC128B R174, desc[UR36][R88.64+0x140] ;  /* 0x0001402458ae7981 */ /* 0x000164000c1e1920 */
.L_x_111:
[----:B------:R-:W-:Y:S05]  /*4bc0*/  BSYNC B1 ;  /* 0x0000000000017941 */ /* 0x000fea0003800000 */
.L_x_110:
        /* <DEDUP_REMOVED lines=9> */
.L_x_113:
[----:B------:R-:W-:Y:S05]  /*4c60*/  BSYNC B1 ;  /* 0x0000000000017941 */ /* 0x000fea0003800000 */
.L_x_112:
        /* <DEDUP_REMOVED lines=9> */
.L_x_115:
[----:B------:R-:W-:Y:S05]  /*4d00*/  BSYNC B1 ;  /* 0x0000000000017941 */ /* 0x000fea0003800000 */
.L_x_114:
[----:B0----5:R-:W-:Y:S01]  /*4d10*/  FMUL R91, R174, R155 ;  /* 0x0000009bae5b7220 */ /* 0x021fe20000400000 */
[----:B------:R-:W-:Y:S01]  /*4d20*/  ISETP.GT.AND P3, PT, R0, 0x59, P0 ;  /* 0x000000590000780c */ /* 0x000fe20000764270 */
[----:B------:R-:W-:Y:S02]  /*4d30*/  BSSY B1, `(.L_x_116) ;  /* 0x0000005000017945 */ /* 0x000fe40003800000 */
[----:B------:R-:W-:-:S05]  /*4d40*/  FFMA R91, R132, R154, R91 ;  /* 0x0000009a845b7223 */ /* 0x000fca000000005b */
[----:B------:R0:W-:Y:S05]  /*4d50*/  @P2 STG.E desc[UR36][R12.64+0x160], R91 ;  /* 0x0001605b0c002986 */ /* 0x0001ea000c101924 */
[----:B------:R-:W-:Y:S05]  /*4d60*/  @!P3 BRA `(.L_x_117) ;  /* 0x000000000004b947 */ /* 0x000fea0003800000 */
[----:B------:R0:W5:Y:S02]  /*4d70*/  LDG.E.LTC128B R174, desc[UR36][R162.64+0x164] ;  /* 0x00016424a2ae7981 */ /* 0x000164000c1e1920 */
.L_x_117:
[----:B------:R-:W-:Y:S05]  /*4d80*/  BSYNC B1 ;  /* 0x0000000000017941 */ /* 0x000fea0003800000 */
.L_x_116:
[----:B-----5:R-:W-:Y:S01]  /*4d90*/  FMUL R90, R174, R155 ;  /* 0x0000009bae5a7220 */ /* 0x020fe20000400000 */
[----:B------:R-:W-:Y:S01]  /*4da0*/  ISETP.GT.AND P2, PT, R0, 0x58, P1 ;  /* 0x000000580000780c */ /* 0x000fe20000f44270 */
[----:B------:R-:W-:Y:S02]  /*4db0*/  BSSY B1, `(.L_x_118) ;  /* 0x0000005000017945 */ /* 0x000fe40003800000 */
[----:B------:R-:W-:-:S05]  /*4dc0*/  FFMA R133, R133, R154, R90 ;  /* 0x0000009a85857223 */ /* 0x000fca000000005a */
[----:B------:R0:W-:Y:S05]  /*4dd0*/  @P3 STG.E desc[UR36][R12.64+0x164], R133 ;  /* 0x000164850c003986 */ /* 0x0001ea000c101924 */
[----:B------:R-:W-:Y:S05]  /*4de0*/  @!P2 BRA `(.L_x_119) ;  /* 0x000000000004a947 */ /* 0x000fea0003800000 */
[----:B------:R0:W5:Y:S02]  /*4df0*/  LDG.E.LTC128B R174, desc[UR36][R88.64+0x160] ;  /* 0x0001602458ae7981 */ /* 0x000164000c1e1920 */
.L_x_119:
[----:B------:R-:W-:Y:S05]  /*4e00*/  BSYNC B1 ;  /* 0x0000000000017941 */ /* 0x000fea0003800000 */
.L_x_118:
        /* <DEDUP_REMOVED lines=9> */
.L_x_121:
[----:B------:R-:W-:Y:S05]  /*4ea0*/  BSYNC B1 ;  /* 0x0000000000017941 */ /* 0x000fea0003800000 */
.L_x_120:
        /* <DEDUP_REMOVED lines=9> */
.L_x_123:
[----:B------:R-:W-:Y:S05]  /*4f40*/  BSYNC B1 ;  /* 0x0000000000017941 */ /* 0x000fea0003800000 */
.L_x_122:
[----:B0----5:R-:W-:Y:S01]  /*4f50*/  FMUL R91, R174, R155 ;  /* 0x0000009bae5b7220 */ /* 0x021fe20000400000 */
[----:B------:R-:W-:Y:S01]  /*4f60*/  ISETP.GT.AND P3, PT, R0, 0x61, P0 ;  /* 0x000000610000780c */ /* 0x000fe20000764270 */
[----:B------:R-:W-:Y:S02]  /*4f70*/  BSSY B1, `(.L_x_124) ;  /* 0x0000005000017945 */ /* 0x000fe40003800000 */
[----:B------:R-:W-:-:S05]  /*4f80*/  FFMA R91, R136, R154, R91 ;  /* 0x0000009a885b7223 */ /* 0x000fca000000005b */
[----:B------:R0:W-:Y:S05]  /*4f90*/  @P2 STG.E desc[UR36][R12.64+0x180], R91 ;  /* 0x0001805b0c002986 */ /* 0x0001ea000c101924 */
[----:B------:R-:W-:Y:S05]  /*4fa0*/  @!P3 BRA `(.L_x_125) ;  /* 0x000000000004b947 */ /* 0x000fea0003800000 */
[----:B------:R0:W5:Y:S02]  /*4fb0*/  LDG.E.LTC128B R174, desc[UR36][R162.64+0x184] ;  /* 0x00018424a2ae7981 */ /* 0x000164000c1e1920 */
.L_x_125:
[----:B------:R-:W-:Y:S05]  /*4fc0*/  BSYNC B1 ;  /* 0x0000000000017941 */ /* 0x000fea0003800000 */
.L_x_124:
[----:B-----5:R-:W-:Y:S01]  /*4fd0*/  FMUL R90, R174, R155 ;  /* 0x0000009bae5a7220 */ /* 0x020fe20000400000 */
[----:B------:R-:W-:Y:S01]  /*4fe0*/  ISETP.GT.AND P2, PT, R0, 0x60, P1 ;  /* 0x000000600000780c */ /* 0x000fe20000f44270 */
[----:B------:R-:W-:Y:S02]  /*4ff0*/  BSSY B1, `(.L_x_126) ;  /* 0x0000005000017945 */ /* 0x000fe40003800000 */
[----:B------:R-:W-:-:S05]  /*5000*/  FFMA R137, R137, R154, R90 ;  /* 0x0000009a89897223 */ /* 0x000fca000000005a */
[----:B------:R0:W-:Y:S05]  /*5010*/  @P3 STG.E desc[UR36][R12.64+0x184], R137 ;  /* 0x000184890c003986 */ /* 0x0001ea000c101924 */
[----:B------:R-:W-:Y:S05]  /*5020*/  @!P2 BRA `(.L_x_127) ;  /* 0x000000000004a947 */ /* 0x000fea0003800000 */
[----:B------:R0:W5:Y:S02]  /*5030*/  LDG.E.LTC128B R174, desc[UR36][R88.64+0x180] ;  /* 0x0001802458ae7981 */ /* 0x000164000c1e1920 */
.L_x_127:
[----:B------:R-:W-:Y:S05]  /*5040*/  BSYNC B1 ;  /* 0x0000000000017941 */ /* 0x000fea0003800000 */
.L_x_126:
        /* <DEDUP_REMOVED lines=9> */
.L_x_129:
[----:B------:R-:W-:Y:S05]  /*50e0*/  BSYNC B1 ;  /* 0x0000000000017941 */ /* 0x000fea0003800000 */
.L_x_128:
        /* <DEDUP_REMOVED lines=9> */
.L_x_131:
[----:B------:R-:W-:Y:S05]  /*5180*/  BSYNC B1 ;  /* 0x0000000000017941 */ /* 0x000fea0003800000 */
.L_x_130:
[----:B0----5:R-:W-:Y:S01]  /*5190*/  FMUL R91, R174, R155 ;  /* 0x0000009bae5b7220 */ /* 0x021fe20000400000 */
[----:B------:R-:W-:Y:S01]  /*51a0*/  ISETP.GT.AND P3, PT, R0, 0x69, P0 ;  /* 0x000000690000780c */ /* 0x000fe20000764270 */
[----:B------:R-:W-:Y:S02]  /*51b0*/  BSSY B1, `(.L_x_132) ;  /* 0x0000005000017945 */ /* 0x000fe40003800000 */
[----:B------:R-:W-:-:S05]  /*51c0*/  FFMA R91, R140, R154, R91 ;  /* 0x0000009a8c5b7223 */ /* 0x000fca000000005b */
[----:B------:R0:W-:Y:S05]  /*51d0*/  @P2 STG.E desc[UR36][R12.64+0x1a0], R91 ;  /* 0x0001a05b0c002986 */ /* 0x0001ea000c101924 */
[----:B------:R-:W-:Y:S05]  /*51e0*/  @!P3 BRA `(.L_x_133) ;  /* 0x000000000004b947 */ /* 0x000fea0003800000 */
[----:B------:R0:W5:Y:S02]  /*51f0*/  LDG.E.LTC128B R174, desc[UR36][R162.64+0x1a4] ;  /* 0x0001a424a2ae7981 */ /* 0x000164000c1e1920 */
.L_x_133:
[----:B------:R-:W-:Y:S05]  /*5200*/  BSYNC B1 ;  /* 0x0000000000017941 */ /* 0x000fea0003800000 */
.L_x_132:
[----:B-----5:R-:W-:Y:S01]  /*5210*/  FMUL R90, R174, R155 ;  /* 0x0000009bae5a7220 */ /* 0x020fe20000400000 */
[----:B------:R-:W-:Y:S01]  /*5220*/  ISETP.GT.AND P2, PT, R0, 0x68, P1 ;  /* 0x000000680000780c */ /* 0x000fe20000f44270 */
[----:B------:R-:W-:Y:S02]  /*5230*/  BSSY B1, `(.L_x_134) ;  /* 0x0000005000017945 */ /* 0x000fe40003800000 */
[----:B------:R-:W-:-:S05]  /*5240*/  FFMA R141, R141, R154, R90 ;  /* 0x0000009a8d8d7223 */ /* 0x000fca000000005a */
[----:B------:R0:W-:Y:S05]  /*5250*/  @P3 STG.E desc[UR36][R12.64+0x1a4], R141 ;  /* 0x0001a48d0c003986 */ /* 0x0001ea000c101924 */
[----:B------:R-:W-:Y:S05]  /*5260*/  @!P2 BRA `(.L_x_135) ;  /* 0x000000000004a947 */ /* 0x000fea0003800000 */
[----:B------:R0:W5:Y:S02]  /*5270*/  LDG.E.LTC128B R174, desc[UR36][R88.64+0x1a0] ;  /* 0x0001a02458ae7981 */ /* 0x000164000c1e1920 */
.L_x_135:
[----:B------:R-:W-:Y:S05]  /*5280*/  BSYNC B1 ;  /* 0x0000000000017941 */ /* 0x000fea0003800000 */
.L_x_134:
        /* <DEDUP_REMOVED lines=9> */
.L_x_137:
[----:B------:R-:W-:Y:S05]  /*5320*/  BSYNC B1 ;  /* 0x0000000000017941 */ /* 0x000fea0003800000 */
.L_x_136:
        /* <DEDUP_REMOVED lines=9> */
.L_x_139:
[----:B------:R-:W-:Y:S05]  /*53c0*/  BSYNC B1 ;  /* 0x0000000000017941 */ /* 0x000fea0003800000 */
.L_x_138:
[----:B0----5:R-:W-:Y:S01]  /*53d0*/  FMUL R91, R174, R155 ;  /* 0x0000009bae5b7220 */ /* 0x021fe20000400000 */
[----:B------:R-:W-:Y:S01]  /*53e0*/  ISETP.GT.AND P3, PT, R0, 0x71, P0 ;  /* 0x000000710000780c */ /* 0x000fe20000764270 */
[----:B------:R-:W-:Y:S02]  /*53f0*/  BSSY B1, `(.L_x_140) ;  /* 0x0000005000017945 */ /* 0x000fe40003800000 */
[----:B------:R-:W-:-:S05]  /*5400*/  FFMA R91, R144, R154, R91 ;  /* 0x0000009a905b7223 */ /* 0x000fca000000005b */
[----:B------:R0:W-:Y:S05]  /*5410*/  @P2 STG.E desc[UR36][R12.64+0x1c0], R91 ;  /* 0x0001c05b0c002986 */ /* 0x0001ea000c101924 */
[----:B------:R-:W-:Y:S05]  /*5420*/  @!P3 BRA `(.L_x_141) ;  /* 0x000000000004b947 */ /* 0x000fea0003800000 */
[----:B------:R0:W5:Y:S02]  /*5430*/  LDG.E.LTC128B R174, desc[UR36][R162.64+0x1c4] ;  /* 0x0001c424a2ae7981 */ /* 0x000164000c1e1920 */
.L_x_141:
[----:B------:R-:W-:Y:S05]  /*5440*/  BSYNC B1 ;  /* 0x0000000000017941 */ /* 0x000fea0003800000 */
.L_x_140:
[----:B-----5:R-:W-:Y:S01]  /*5450*/  FMUL R90, R174, R155 ;  /* 0x0000009bae5a7220 */ /* 0x020fe20000400000 */
[----:B------:R-:W-:Y:S01]  /*5460*/  ISETP.GT.AND P2, PT, R0, 0x70, P1 ;  /* 0x000000700000780c */ /* 0x000fe20000f44270 */
[----:B------:R-:W-:Y:S02]  /*5470*/  BSSY B1, `(.L_x_142) ;  /* 0x0000005000017945 */ /* 0x000fe40003800000 */
[----:B------:R-:W-:-:S05]  /*5480*/  FFMA R145, R145, R154, R90 ;  /* 0x0000009a91917223 */ /* 0x000fca000000005a */
[----:B------:R0:W-:Y:S05]  /*5490*/  @P3 STG.E desc[UR36][R12.64+0x1c4], R145 ;  /* 0x0001c4910c003986 */ /* 0x0001ea000c101924 */
[----:B------:R-:W-:Y:S05]  /*54a0*/  @!P2 BRA `(.L_x_143) ;  /* 0x000000000004a947 */ /* 0x000fea0003800000 */
[----:B------:R0:W5:Y:S02]  /*54b0*/  LDG.E.LTC128B R174, desc[UR36][R88.64+0x1c0] ;  /* 0x0001c02458ae7981 */ /* 0x000164000c1e1920 */
.L_x_143:
[----:B------:R-:W-:Y:S05]  /*54c0*/  BSYNC B1 ;  /* 0x0000000000017941 */ /* 0x000fea0003800000 */
.L_x_142:
        /* <DEDUP_REMOVED lines=9> */
.L_x_145:
[----:B------:R-:W-:Y:S05]  /*5560*/  BSYNC B1 ;  /* 0x0000000000017941 */ /* 0x000fea0003800000 */
.L_x_144:
        /* <DEDUP_REMOVED lines=9> */
.L_x_147:
[----:B------:R-:W-:Y:S05]  /*5600*/  BSYNC B1 ;  /* 0x0000000000017941 */ /* 0x000fea0003800000 */
.L_x_146:
[----:B0----5:R-:W-:Y:S01]  /*5610*/  FMUL R91, R174, R155 ;  /* 0x0000009bae5b7220 */ /* 0x021fe20000400000 */
[----:B------:R-:W-:Y:S01]  /*5620*/  ISETP.GT.AND P0, PT, R0, 0x79, P0 ;  /* 0x000000790000780c */ /* 0x000fe20000704270 */
[----:B------:R-:W-:Y:S01]  /*5630*/  BSSY B1, `(.L_x_148) ;  /* 0x0000006000017945 */ /* 0x000fe20003800000 */
[----:B------:R-:W-:Y:S01]  /*5640*/  IADD3 R153, P2, R153, 0x80, RZ ;  /* 0x0000008099997810 */ /* 0x000fe20007f5e0ff */
[----:B------:R-:W-:-:S05]  /*5650*/  FFMA R91, R148, R154, R91 ;  /* 0x0000009a945b7223 */ /* 0x000fca000000005b */
[----:B------:R0:W-:Y:S05]  /*5660*/  @P4 STG.E desc[UR36][R12.64+0x1e0], R91 ;  /* 0x0001e05b0c004986 */ /* 0x0001ea000c101924 */
[----:B------:R-:W-:Y:S05]  /*5670*/  @!P0 BRA `(.L_x_149) ;  /* 0x0000000000048947 */ /* 0x000fea0003800000 */
[----:B------:R0:W5:Y:S02]  /*5680*/  LDG.E.LTC128B R174, desc[UR36][R162.64+0x1e4] ;  /* 0x0001e424a2ae7981 */ /* 0x000164000c1e1920 */
.L_x_149:
[----:B------:R-:W-:Y:S05]  /*5690*/  BSYNC B1 ;  /* 0x0000000000017941 */ /* 0x000fea0003800000 */
.L_x_148:
[----:B------:R-:W-:Y:S01]  /*56a0*/  IADD3.X R9, RZ, R9, RZ, P2, !PT ;  /* 0x00000009ff097210 */ /* 0x000fe200017fe4ff */
[----:B-----5:R-:W-:Y:S01]  /*56b0*/  FMUL R8, R174, R155 ;  /* 0x0000009bae087220 */ /* 0x020fe20000400000 */
[----:B------:R-:W-:Y:S01]  /*56c0*/  ISETP.GT.AND P2, PT, R0, 0x78, P1 ;  /* 0x000000780000780c */ /* 0x000fe20000f44270 */
[----:B------:R-:W-:Y:S02]  /*56d0*/  BSSY B1, `(.L_x_150) ;  /* 0x0000008000017945 */ /* 0x000fe40003800000 */
[----:B------:R-:W-:Y:S01]  /*56e0*/  FFMA R149, R149, R154, R8 ;  /* 0x0000009a95957223 */ /* 0x000fe20000000008 */
[----:B------:R-:W-:Y:S02]  /*56f0*/  IMAD R90, R9, R156, RZ ;  /* 0x0000009c095a7224 */ /* 0x000fe400078e02ff */
[----:B------:R-:W-:Y:S02]  /*5700*/  @P0 IMAD.MOV.U32 R8, RZ, RZ, R12 ;  /* 0x000000ffff080224 */ /* 0x000fe400078e000c */
[----:B------:R-:W-:-:S05]  /*5710*/  @P0 IMAD.MOV.U32 R9, RZ, RZ, R13 ;  /* 0x000000ffff090224 */ /* 0x000fca00078e000d */
[----:B------:R0:W-:Y:S01]  /*5720*/  @P0 STG.E desc[UR36][R8.64+0x1e4], R149 ;  /* 0x0001e49508000986 */ /* 0x0001e2000c101924 */
[----:B------:R-:W-:Y:S05]  /*5730*/  @!P2 BRA `(.L_x_151) ;  /* 0x000000000004a947 */ /* 0x000fea0003800000 */
[----:B------:R0:W5:Y:S02]  /*5740*/  LDG.E.LTC128B R174, desc[UR36][R88.64+0x1e0] ;  /* 0x0001e02458ae7981 */ /* 0x000164000c1e1920 */
.L_x_151:
[----:B------:R-:W-:Y:S05]  /*5750*/  BSYNC B1 ;  /* 0x0000000000017941 */ /* 0x000fea0003800000 */
.L_x_150:
[----:B0----5:R-:W-:Y:S01]  /*5760*/  FMUL R9, R174, R155 ;  /* 0x0000009bae097220 */ /* 0x021fe20000400000 */
[----:B------:R-:W-:Y:S01]  /*5770*/  @P2 MOV R8, R168 ;  /* 0x000000a800082202 */ /* 0x000fe20000000f00 */
[----:B------:R-:W-:Y:S01]  /*5780*/  IMAD R93, R153, R157, R90 ;  /* 0x0000009d995d7224 */ /* 0x000fe200078e025a */
[----:B------:R-:W-:Y:S01]  /*5790*/  ISETP.GT.AND P1, PT, R0, 0x79, P1 ;  /* 0x000000790000780c */ /* 0x000fe20000f24270 */
[----:B------:R-:W-:Y:S01]  /*57a0*/  FFMA R95, R150, R154, R9 ;  /* 0x0000009a965f7223 */ /* 0x000fe20000000009 */
[----:B------:R-:W-:Y:S01]  /*57b0*/  @P2 IMAD.MOV.U32 R9, RZ, RZ, R169 ;  /* 0x000000ffff092224 */ /* 0x000fe200078e00a9 */
[----:B------:R-:W-:Y:S01]  /*57c0*/  ISETP.GT.AND P0, PT, R3, 0x80, PT ;  /* 0x000000800300780c */ /* 0x000fe20003f04270 */
[----:B------:R-:W-:Y:S01]  /*57d0*/  IMAD.WIDE.U32 R90, R153, R156, R20 ;  /* 0x0000009c995a7225 */ /* 0x000fe200078e0014 */
[----:B------:R-:W-:Y:S02]  /*57e0*/  BSSY B1, `(.L_x_152) ;  /* 0x0000006000017945 */ /* 0x000fe40003800000 */
[----:B------:R0:W-:Y:S01]  /*57f0*/  @P2 STG.E desc[UR36][R8.64+0x1e0], R95 ;  /* 0x0001e05f08002986 */ /* 0x0001e2000c101924 */
[----:B------:R-:W-:Y:S01]  /*5800*/  ISETP.GT.AND P5, PT, R0, RZ, P0 ;  /* 0x000000ff0000720c */ /* 0x000fe200007a4270 */
[----:B------:R-:W-:-:S04]  /*5810*/  IMAD.IADD R92, R91, 0x1, R93 ;  /* 0x000000015b5c7824 */ /* 0x000fc800078e025d */
[----:B------:R-:W-:Y:S08]  /*5820*/  @!P1 BRA `(.L_x_153) ;  /* 0x0000000000049947 */ /* 0x000ff00003800000 */
[----:B------:R0:W5:Y:S02]  /*5830*/  LDG.E.LTC128B R174, desc[UR36][R88.64+0x1e4] ;  /* 0x0001e42458ae7981 */ /* 0x000164000c1e1920 */
.L_x_153:
[----:B------:R-:W-:Y:S05]  /*5840*/  BSYNC B1 ;  /* 0x0000000000017941 */ /* 0x000fea0003800000 */
.L_x_152:
[----:B0--3-5:R-:W-:Y:S01]  /*5850*/  FMUL R88, R174, R155 ;  /* 0x0000009bae587220 */ /* 0x029fe20000400000 */
[----:B------:R-:W-:-:S03]  /*5860*/  LEA R8, P2, R90, R10, 0x2 ;  /* 0x0000000a5a087211 */ /* 0x000fc600078410ff */
[----:B------:R-:W-:Y:S01]  /*5870*/  FFMA R151, R151, R154, R88 ;  /* 0x0000009a97977223 */ /* 0x000fe20000000058 */
[----:B------:R-:W-:-:S04]  /*5880*/  LEA.HI.X R9, R90, R11, R92, 0x2, P2 ;  /* 0x0000000b5a097211 */ /* 0x000fc800010f145c */
[----:B------:R0:W-:Y:S04]  /*5890*/  @P1 STG.E desc[UR36][R168.64+0x1e4], R151 ;  /* 0x0001e497a8001986 */ /* 0x0001e8000c101924 */
[----:B------:R3:W2:Y:S01]  /*58a0*/  @P5 LDG.E.LTC128B R174, desc[UR36][R8.64] ;  /* 0x0000002408ae5981 */ /* 0x0006a2000c1e1920 */
[-C--:B------:R-:W-:Y:S01]  /*58b0*/  IMAD.WIDE.U32 R88, R153, R156.reuse, R6 ;  /* 0x0000009c99587225 */ /* 0x080fe200078e0006 */
[----:B------:R-:W-:Y:S01]  /*58c0*/  SHF.L.U64.HI R97, R4, 0x9, R5 ;  /* 0x0000000904617819 */ /* 0x000fe20000010205 */
[----:B------:R-:W-:Y:S01]  /*58d0*/  BSSY B1, `(.L_x_154) ;  /* 0x0000013000017945 */ /* 0x000fe20003800000 */
[----:B------:R-:W-:Y:S01]  /*58e0*/  ISETP.GT.AND P4, PT, R0, 0x1, P0 ;  /* 0x000000010000780c */ /* 0x000fe20000784270 */
[----:B------:R-:W-:Y:S01]  /*58f0*/  IMAD.SHL.U32 R95, R4, 0x200, RZ ;  /* 0x00000200045f7824 */ /* 0x000fe200078e00ff */
[----:B------:R-:W-:Y:S01]  /*5900*/  IADD3 R89, R93, R89, RZ ;  /* 0x000000595d597210 */ /* 0x000fe20007ffe0ff */
[----:B------:R-:W-:-:S04]  /*5910*/  IMAD.WIDE.U32 R156, R153, R156, R160 ;  /* 0x0000009c999c7225 */ /* 0x000fc800078e00a0 */
[----:B------:R-:W-:Y:S01]  /*5920*/  IMAD.WIDE.U32 R90, R23, R14, R88 ;  /* 0x0000000e175a7225 */ /* 0x000fe200078e0058 */
[----:B------:R-:W-:Y:S02]  /*5930*/  IADD3 R88, P2, R95, R12, RZ ;  /* 0x0000000c5f587210 */ /* 0x000fe40007f5e0ff */
[----:B------:R-:W-:Y:S01]  /*5940*/  IADD3 R158, P3, R158, R156, RZ ;  /* 0x0000009c9e9e7210 */ /* 0x000fe20007f7e0ff */
[----:B---3--:R-:W-:Y:S01]  /*5950*/  IMAD.IADD R8, R15, 0x1, R91 ;  /* 0x000000010f087824 */ /* 0x008fe200078e025b */
[----:B------:R-:W-:Y:S01]  /*5960*/  IADD3.X R89, R97, R13, RZ, P2, !PT ;  /* 0x0000000d61597210 */ /* 0x000fe200017fe4ff */
[----:B------:R-:W-:Y:S01]  /*5970*/  IMAD.IADD R157, R93, 0x1, R157 ;  /* 0x000000015d9d7824 */ /* 0x000fe200078e029d */
[----:B------:R-:W-:Y:S02]  /*5980*/  LEA R4, P1, R90, R10, 0x2 ;  /* 0x0000000a5a047211 */ /* 0x000fe400078210ff */
[----:B------:R-:W-:Y:S01]  /*5990*/  IADD3 R92, P2, R6, R156, RZ ;  /* 0x0000009c065c7210 */ /* 0x000fe20007f5e0ff */
[----:B--2---:R-:W-:-:S04]  /*59a0*/  FMUL R5, R174, R155 ;  /* 0x0000009bae057220 */ /* 0x004fc80000400000 */
[----:B------:R-:W-:Y:S01]  /*59b0*/  FFMA R9, R24, R154, R5 ;  /* 0x0000009a18097223 */ /* 0x000fe20000000005 */
[----:B------:R-:W-:-:S04]  /*59c0*/  LEA.HI.X R5, R90, R11, R8, 0x2, P1 ;  /* 0x0000000b5a057211 */ /* 0x000fc800008f1408 */
[----:B------:R0:W-:Y:S01]  /*59d0*/  @P5 STG.E desc[UR36][R88.64], R9 ;  /* 0x0000000958005986 */ /* 0x0001e2000c101924 */
[----:B------:R-:W-:Y:S05]  /*59e0*/  @!P4 BRA `(.L_x_155) ;  /* 0x000000000004c947 */ /* 0x000fea0003800000 */
[----:B------:R2:W5:Y:S02]  /*59f0*/  LDG.E.LTC128B R174, desc[UR36][R4.64+0x4] ;  /* 0x0000042404ae7981 */ /* 0x000564000c1e1920 */
.L_x_155:
[----:B------:R-:W-:Y:S05]  /*5a00*/  BSYNC B1 ;  /* 0x0000000000017941 */ /* 0x000fea0003800000 */
.L_x_154:
[----:B-----5:R-:W-:Y:S01]  /*5a10*/  FMUL R6, R174, R155 ;  /* 0x0000009bae067220 */ /* 0x020fe20000400000 */
[----:B------:R-:W-:Y:S01]  /*5a20*/  @P4 IMAD.MOV.U32 R24, RZ, RZ, R88 ;  /* 0x000000ffff184224 */ /* 0x000fe200078e0058 */
[----:B------:R-:W-:Y:S01]  /*5a30*/  ISETP.GT.AND P1, PT, R3, 0x88, PT ;  /* 0x000000880300780c */ /* 0x000fe20003f24270 */
[----:B------:R-:W-:Y:S02]  /*5a40*/  IMAD.X R3, R157, 0x1, R21, P3 ;  /* 0x000000019d037824 */ /* 0x000fe400018e0615 */
[----:B0-----:R-:W-:Y:S01]  /*5a50*/  FFMA R9, R25, R154, R6 ;  /* 0x0000009a19097223 */ /* 0x001fe20000000006 */
[----:B------:R-:W-:Y:S01]  /*5a60*/  @P4 IMAD.MOV.U32 R25, RZ, RZ, R89 ;  /* 0x000000ffff194224 */ /* 0x000fe200078e0059 */
[----:B------:R-:W-:Y:S01]  /*5a70*/  IADD3.X R93, R7, R157, RZ, P2, !PT ;  /* 0x0000009d075d7210 */ /* 0x000fe200017fe4ff */
[----:B------:R-:W-:Y:S01]  /*5a80*/  BSSY B1, `(.L_x_156) ;  /* 0x000000a000017945 */ /* 0x000fe20003800000 */
[----:B------:R-:W-:Y:S02]  /*5a90*/  ISETP.GT.AND P2, PT, R0, RZ, P1 ;  /* 0x000000ff0000720c */ /* 0x000fe40000f44270 */
[----:B------:R0:W-:Y:S01]  /*5aa0*/  @P4 STG.E desc[UR36][R24.64+0x4], R9 ;  /* 0x0000040918004986 */ /* 0x0001e2000c101924 */
[----:B------:R-:W-:Y:S01]  /*5ab0*/  IMAD.WIDE.U32 R20, R23, R14, R92 ;  /* 0x0000000e17147225 */ /* 0x000fe200078e005c */
[----:B------:R-:W-:-:S02]  /*5ac0*/  LEA R6, P5, R158, R10, 0x2 ;  /* 0x0000000a9e067211 */ /* 0x000fc400078a10ff */
[----:B------:R-:W-:Y:S02]  /*5ad0*/  IADD3 R8, P3, R88, R165, RZ ;  /* 0x000000a558087210 */ /* 0x000fe40007f7e0ff */
[----:B------:R-:W-:Y:S02]  /*5ae0*/  LEA.HI.X R7, R158, R11, R3, 0x2, P5 ;  /* 0x0000000b9e077211 */ /* 0x000fe400028f1403 */
[----:B------:R-:W-:-:S03]  /*5af0*/  IADD3 R15, R15, R21, RZ ;  /* 0x000000150f0f7210 */ /* 0x000fc60007ffe0ff */
[----:B------:R-:W-:Y:S06]  /*5b00*/  @!P2 BRA `(.L_x_157) ;  /* 0x000000000004a947 */ /* 0x000fec0003800000 */
[----:B------:R3:W5:Y:S02]  /*5b10*/  LDG.E.LTC128B R174, desc[UR36][R6.64] ;  /* 0x0000002406ae7981 */ /* 0x000764000c1e1920 */
.L_x_157:
[----:B------:R-:W-:Y:S05]  /*5b20*/  BSYNC B1 ;  /* 0x0000000000017941 */ /* 0x000fea0003800000 */
.L_x_156:
[----:B-----5:R-:W-:Y:S01]  /*5b30*/  FMUL R3, R174, R155 ;  /* 0x0000009bae037220 */ /* 0x020fe20000400000 */
[----:B0-----:R-:W-:Y:S01]  /*5b40*/  IMAD.X R9, R89, 0x1, R167, P3 ;  /* 0x0000000159097824 */ /* 0x001fe200018e06a7 */
[----:B------:R-:W-:Y:S01]  /*5b50*/  ISETP.GT.AND P4, PT, R0, 0x1, P1 ;  /* 0x000000010000780c */ /* 0x000fe20000f84270 */
[----:B------:R-:W-:Y:S01]  /*5b60*/  BSSY B1, `(.L_x_158) ;  /* 0x0000007000017945 */ /* 0x000fe20003800000 */
[----:B------:R-:W-:Y:S01]  /*5b70*/  FFMA R3, R26, R154, R3 ;  /* 0x0000009a1a037223 */ /* 0x000fe20000000003 */
[----:B------:R-:W-:-:S04]  /*5b80*/  LEA R10, P5, R20, R10, 0x2 ;  /* 0x0000000a140a7211 */ /* 0x000fc800078a10ff */
[----:B------:R0:W-:Y:S01]  /*5b90*/  @P2 STG.E desc[UR36][R8.64], R3 ;  /* 0x0000000308002986 */ /* 0x0001e2000c101924 */
[----:B------:R-:W-:-:S05]  /*5ba0*/  LEA.HI.X R11, R20, R11, R15, 0x2, P5 ;  /* 0x0000000b140b7211 */ /* 0x000fca00028f140f */
[----:B------:R-:W-:Y:S05]  /*5bb0*/  @!P4 BRA `(.L_x_159) ;  /* 0x000000000004c947 */ /* 0x000fea0003800000 */
[----:B------:R0:W5:Y:S02]  /*5bc0*/  LDG.E.LTC128B R174, desc[UR36][R10.64+0x4] ;  /* 0x000004240aae7981 */ /* 0x000164000c1e1920 */
.L_x_159:
[----:B------:R-:W-:Y:S05]  /*5bd0*/  BSYNC B1 ;  /* 0x0000000000017941 */ /* 0x000fea0003800000 */
.L_x_158:
[----:B---3-5:R-:W-:Y:S01]  /*5be0*/  FMUL R6, R174, R155 ;  /* 0x0000009bae067220 */ /* 0x028fe20000400000 */
[----:B------:R-:W-:Y:S01]  /*5bf0*/  ISETP.GT.AND P2, PT, R0, 0x8, P0 ;  /* 0x000000080000780c */ /* 0x000fe20000744270 */
[----:B------:R-:W-:Y:S02]  /*5c00*/  BSSY B1, `(.L_x_160) ;  /* 0x0000005000017945 */ /* 0x000fe40003800000 */
[----:B------:R-:W-:-:S05]  /*5c10*/  FFMA R27, R27, R154, R6 ;  /* 0x0000009a1b1b7223 */ /* 0x000fca0000000006 */
[----:B------:R3:W-:Y:S05]  /*5c20*/  @P4 STG.E desc[UR36][R8.64+0x4], R27 ;  /* 0x0000041b08004986 */ /* 0x0007ea000c101924 */
[----:B------:R-:W-:Y:S05]  /*5c30*/  @!P2 BRA `(.L_x_161) ;  /* 0x000000000004a947 */ /* 0x000fea0003800000 */
[----:B------:R0:W5:Y:S02]  /*5c40*/  LDG.E.LTC128B R174, desc[UR36][R4.64+0x20] ;  /* 0x0000202404ae7981 */ /* 0x000164000c1e1920 */
.L_x_161:
[----:B------:R-:W-:Y:S05]  /*5c50*/  BSYNC B1 ;  /* 0x0000000000017941 */ /* 0x000fea0003800000 */
.L_x_160:
[----:B0----5:R-:W-:Y:S01]  /*5c60*/  FMUL R3, R174, R155 ;  /* 0x0000009bae037220 */ /* 0x021fe20000400000 */
[----:B------:R-:W-:Y:S01]  /*5c70*/  IMAD.MOV.U32 R6, RZ, RZ, R88 ;  /* 0x000000ffff067224 */ /* 0x000fe200078e0058 */
[----:B------:R-:W-:Y:S01]  /*5c80*/  MOV R7, R89 ;  /* 0x0000005900077202 */ /* 0x000fe20000000f00 */
[----:B------:R-:W-:Y:S01]  /*5c90*/  BSSY B1, `(.L_x_162) ;  /* 0x0000006000017945 */ /* 0x000fe20003800000 */
[----:B------:R-:W-:Y:S01]  /*5ca0*/  FFMA R3, R28, R154, R3 ;  /* 0x0000009a1c037223 */ /* 0x000fe20000000003 */
[----:B------:R-:W-:-:S04]  /*5cb0*/  ISETP.GT.AND P3, PT, R0, 0x9, P0 ;  /* 0x000000090000780c */ /* 0x000fc80000764270 */
[----:B------:R0:W-:Y:S09]  /*5cc0*/  @P2 STG.E desc[UR36][R6.64+0x20], R3 ;  /* 0x0000200306002986 */ /* 0x0001f2000c101924 */
[----:B------:R-:W-:Y:S05]  /*5cd0*/  @!P3 BRA `(.L_x_163) ;  /* 0x000000000004b947 */ /* 0x000fea0003800000 */
[----:B------:R0:W5:Y:S02]  /*5ce0*/  LDG.E.LTC128B R174, desc[UR36][R4.64+0x24] ;  /* 0x0000242404ae7981 */ /* 0x000164000c1e1920 */
.L_x_163:
[----:B------:R-:W-:Y:S05]  /*5cf0*/  BSYNC B1 ;  /* 0x0000000000017941 */ /* 0x000fea0003800000 */
.L_x_162:
[----:B---3-5:R-:W-:Y:S01]  /*5d00*/  FMUL R8, R174, R155 ;  /* 0x0000009bae087220 */ /* 0x028fe20000400000 */
[----:B------:R-:W-:Y:S01]  /*5d10*/  ISETP.GT.AND P5, PT, R0, 0x8, P1 ;  /* 0x000000080000780c */ /* 0x000fe20000fa4270 */
[----:B------:R-:W-:Y:S01]  /*5d20*/  BSSY B1, `(.L_x_164) ;  /* 0x0000006000017945 */ /* 0x000fe20003800000 */
[----:B------:R-:W-:Y:S01]  /*5d30*/  IADD3 R14, P2, R165, R88, RZ ;  /* 0x00000058a50e7210 */ /* 0x000fe20007f5e0ff */
[----:B------:R-:W-:-:S05]  /*5d40*/  FFMA R29, R29, R154, R8 ;  /* 0x0000009a1d1d7223 */ /* 0x000fca0000000008 */
[----:B------:R3:W-:Y:S05]  /*5d50*/  @P3 STG.E desc[UR36][R6.64+0x24], R29 ;  /* 0x0000241d06003986 */ /* 0x0007ea000c101924 */
[----:B------:R-:W-:Y:S05]  /*5d60*/  @!P5 BRA `(.L_x_165) ;  /* 0x000000000004d947 */ /* 0x000fea0003800000 */
[----:B------:R0:W5:Y:S02]  /*5d70*/  LDG.E.LTC128B R174, desc[UR36][R10.64+0x20] ;  /* 0x000020240aae7981 */ /* 0x000164000c1e1920 */
.L_x_165:
[----:B------:R-:W-:Y:S05]  /*5d80*/  BSYNC B1 ;  /* 0x0000000000017941 */ /* 0x000fea0003800000 */
.L_x_164:
[----:B0----5:R-:W-:Y:S01]  /*5d90*/  FMUL R3, R174, R155 ;  /* 0x0000009bae037220 */ /* 0x021fe20000400000 */
[----:B------:R-:W-:Y:S01]  /*5da0*/  IMAD.X R15, R167, 0x1, R89, P2 ;  /* 0x00000001a70f7824 */ /* 0x000fe200010e0659 */
[----:B------:R-:W-:Y:S01]  /*5db0*/  ISETP.GT.AND P4, PT, R0, 0x9, P1 ;  /* 0x000000090000780c */ /* 0x000fe20000f84270 */
[----:B------:R-:W-:Y:S01]  /*5dc0*/  BSSY B1, `(.L_x_166) ;  /* 0x0000006000017945 */ /* 0x000fe20003800000 */
[----:B------:R-:W-:Y:S01]  /*5dd0*/  FFMA R3, R30, R154, R3 ;  /* 0x0000009a1e037223 */ /* 0x000fe20000000003 */
[----:B------:R-:W-:-:S04]  /*5de0*/  IADD3 R8, P3, P2, R165, R12, R95 ;  /* 0x0000000ca5087210 */ /* 0x000fc80007a7e05f */
[----:B------:R0:W-:Y:S06]  /*5df0*/  @P5 STG.E desc[UR36][R14.64+0x20], R3 ;  /* 0x000020030e005986 */ /* 0x0001ec000c101924 */
[----:B------:R-:W-:Y:S05]  /*5e00*/  @!P4 BRA `(.L_x_167) ;  /* 0x000000000004c947 */ /* 0x000fea0003800000 */
[----:B------:R0:W5:Y:S02]  /*5e10*/  LDG.E.LTC128B R174, desc[UR36][R10.64+0x24] ;  /* 0x000024240aae7981 */ /* 0x000164000c1e1920 */
.L_x_167:
[----:B------:R-:W-:Y:S05]  /*5e20*/  BSYNC B1 ;  /* 0x0000000000017941 */ /* 0x000fea0003800000 */
.L_x_166:
[----:B-----5:R-:W-:Y:S01]  /*5e30*/  FMUL R12, R174, R155 ;  /* 0x0000009bae0c7220 */ /* 0x020fe20000400000 */
[----:B------:R-:W-:Y:S01]  /*5e40*/  IADD3.X R9, R167, R13, R97, P3, P2 ;  /* 0x0000000da7097210 */ /* 0x000fe20001fe4461 */
[----:B------:R-:W-:Y:S01]  /*5e50*/  BSSY B1, `(.L_x_168) ;  /* 0x0000006000017945 */ /* 0x000fe20003800000 */
[----:B------:R-:W-:Y:S01]  /*5e60*/  ISETP.GT.AND P5, PT, R0, 0x10, P0 ;  /* 0x000000100000780c */ /* 0x000fe200007a4270 */
[----:B------:R-:W-:-:S05]  /*5e70*/  FFMA R31, R31, R154, R12 ;  /* 0x0000009a1f1f7223 */ /* 0x000fca000000000c */
[----:B------:R0:W-:Y:S07]  /*5e80*/  @P4 STG.E desc[UR36][R8.64+0x24], R31 ;  /* 0x0000241f08004986 */ /* 0x0001ee000c101924 */
[----:B------:R-:W-:Y:S05]  /*5e90*/  @!P5 BRA `(.L_x_169) ;  /* 0x000000000004d947 */ /* 0x000fea0003800000 */
[----:B------:R0:W5:Y:S02]  /*5ea0*/  LDG.E.LTC128B R174, desc[UR36][R4.64+0x40] ;  /* 0x0000402404ae7981 */ /* 0x000164000c1e1920 */
.L_x_169:
[----:B------:R-:W-:Y:S05]  /*5eb0*/  BSYNC B1 ;  /* 0x0000000000017941 */ /* 0x000fea0003800000 */
.L_x_168:
[----:B0----5:R-:W-:Y:S01]  /*5ec0*/  FMUL R3, R174, R155 ;  /* 0x0000009bae037220 */ /* 0x021fe20000400000 */
[----:B------:R-:W-:Y:S01]  /*5ed0*/  ISETP.GT.AND P2, PT, R0, 0x11, P0 ;  /* 0x000000110000780c */ /* 0x000fe20000744270 */
[----:B------:R-:W-:Y:S02]  /*5ee0*/  BSSY B1, `(.L_x_170) ;  /* 0x0000005000017945 */ /* 0x000fe40003800000 */
[----:B------:R-:W-:-:S05]  /*5ef0*/  FFMA R3, R32, R154, R3 ;  /* 0x0000009a20037223 */ /* 0x000fca0000000003 */
[----:B------:R0:W-:Y:S05]  /*5f00*/  @P5 STG.E desc[UR36][R6.64+0x40], R3 ;  /* 0x0000400306005986 */ /* 0x0001ea000c101924 */
[----:B------:R-:W-:Y:S05]  /*5f10*/  @!P2 BRA `(.L_x_171) ;  /* 0x000000000004a947 */ /* 0x000fea0003800000 */
[----:B------:R0:W5:Y:S02]  /*5f20*/  LDG.E.LTC128B R174, desc[UR36][R4.64+0x44] ;  /* 0x0000442404ae7981 */ /* 0x000164000c1e1920 */
.L_x_171:
[----:B------:R-:W-:Y:S05]  /*5f30*/  BSYNC B1 ;  /* 0x0000000000017941 */ /* 0x000fea0003800000 */
.L_x_170:
[----:B-----5:R-:W-:Y:S01]  /*5f40*/  FMUL R12, R174, R155 ;  /* 0x0000009bae0c7220 */ /* 0x020fe20000400000 */
[----:B------:R-:W-:Y:S01]  /*5f50*/  ISETP.GT.AND P3, PT, R0, 0x10, P1 ;  /* 0x000000100000780c */ /* 0x000fe20000f64270 */
[----:B------:R-:W-:Y:S02]  /*5f60*/  BSSY B1, `(.L_x_172) ;  /* 0x0000005000017945 */ /* 0x000fe40003800000 */
[----:B------:R-:W-:-:S05]  /*5f70*/  FFMA R33, R33, R154, R12 ;  /* 0x0000009a21217223 */ /* 0x000fca000000000c */
[----:B------:R0:W-:Y:S05]  /*5f80*/  @P2 STG.E desc[UR36][R6.64+0x44], R33 ;  /* 0x0000442106002986 */ /* 0x0001ea000c101924 */
[----:B------:R-:W-:Y:S05]  /*5f90*/  @!P3 BRA `(.L_x_173) ;  /* 0x000000000004b947 */ /* 0x000fea0003800000 */
[----:B------:R0:W5:Y:S02]  /*5fa0*/  LDG.E.LTC128B R174, desc[UR36][R10.64+0x40] ;  /* 0x000040240aae7981 */ /* 0x000164000c1e1920 */
.L_x_173:
[----:B------:R-:W-:Y:S05]  /*5fb0*/  BSYNC B1 ;  /* 0x0000000000017941 */ /* 0x000fea0003800000 */
.L_x_172:
[----:B0----5:R-:W-:Y:S01]  /*5fc0*/  FMUL R3, R174, R155 ;  /* 0x0000009bae037220 */ /* 0x021fe20000400000 */
[----:B------:R-:W-:Y:S01]  /*5fd0*/  ISETP.GT.AND P2, PT, R0, 0x11, P1 ;  /* 0x000000110000780c */ /* 0x000fe20000f44270 */
[----:B------:R-:W-:Y:S02]  /*5fe0*/  BSSY B1, `(.L_x_174) ;  /* 0x0000005000017945 */ /* 0x000fe40003800000 */
[----:B------:R-:W-:-:S05]  /*5ff0*/  FFMA R3, R34, R154, R3 ;  /* 0x0000009a22037223 */ /* 0x000fca0000000003 */
[----:B------:R0:W-:Y:S05]  /*6000*/  @P3 STG.E desc[UR36][R8.64+0x40], R3 ;  /* 0x0000400308003986 */ /* 0x0001ea000c101924 */
[----:B------:R-:W-:Y:S05]  /*6010*/  @!P2 BRA `(.L_x_175) ;  /* 0x000000000004a947 */ /* 0x000fea0003800000 */
[----:B------:R0:W5:Y:S02]  /*6020*/  LDG.E.LTC128B R174, desc[UR36][R10.64+0x44] ;  /* 0x000044240aae7981 */ /* 0x000164000c1e1920 */
.L_x_175:
[----:B------:R-:W-:Y:S05]  /*6030*/  BSYNC B1 ;  /* 0x0000000000017941 */ /* 0x000fea0003800000 */
.L_x_174:
[----:B-----5:R-:W-:Y:S01]  /*6040*/  FMUL R12, R174, R155 ;  /* 0x0000009bae0c7220 */ /* 0x020fe20000400000 */
[----:B------:R-:W-:Y:S01]  /*6050*/  ISETP.GT.AND P3, PT, R0, 0x18, P0 ;  /* 0x000000180000780c */ /* 0x000fe20000764270 */
[----:B------:R-:W-:Y:S02]  /*6060*/  BSSY B1, `(.L_x_176) ;  /* 0x0000005000017945 */ /* 0x000fe40003800000 */
[----:B------:R-:W-:-:S05]  /*6070*/  FFMA R35, R35, R154, R12 ;  /* 0x0000009a23237223 */ /* 0x000fca000000000c */
[----:B------:R0:W-:Y:S05]  /*6080*/  @P2 STG.E desc[UR36][R8.64+0x44], R35 ;  /* 0x0000442308002986 */ /* 0x0001ea000c101924 */
[----:B------:R-:W-:Y:S05]  /*6090*/  @!P3 BRA `(.L_x_177) ;  /* 0x000000000004b947 */ /* 0x000fea0003800000 */
[----:B------:R0:W5:Y:S02]  /*60a0*/  LDG.E.LTC128B R174, desc[UR36][R4.64+0x60] ;  /* 0x0000602404ae7981 */ /* 0x000164000c1e1920 */
.L_x_177:
[----:B------:R-:W-:Y:S05]  /*60b0*/  BSYNC B1 ;  /* 0x0000000000017941 */ /* 0x000fea0003800000 */
.L_x_176:
[----:B0----5:R-:W-:Y:S01]  /*60c0*/  FMUL R3, R174, R155 ;  /* 0x0000009bae037220 */ /* 0x021fe20000400000 */
[----:B------:R-:W-:Y:S01]  /*60d0*/  ISETP.GT.AND P2, PT, R0, 0x19, P0 ;  /* 0x000000190000780c */ /* 0x000fe20000744270 */
[----:B------:R-:W-:Y:S02]  /*60e0*/  BSSY B1, `(.L_x_178) ;  /* 0x0000005000017945 */ /* 0x000fe40003800000 */
[----:B------:R-:W-:-:S05]  /*60f0*/  FFMA R3, R36, R154, R3 ;  /* 0x0000009a24037223 */ /* 0x000fca0000000003 */
[----:B------:R0:W-:Y:S05]  /*6100*/  @P3 STG.E desc[UR36][R6.64+0x60], R3 ;  /* 0x0000600306003986 */ /* 0x0001ea000c101924 */
[----:B------:R-:W-:Y:S05]  /*6110*/  @!P2 BRA `(.L_x_179) ;  /* 0x000000000004a947 */ /* 0x000fea0003800000 */
[----:B------:R0:W5:Y:S02]  /*6120*/  LDG.E.LTC128B R174, desc[UR36][R4.64+0x64] ;  /* 0x0000642404ae7981 */ /* 0x000164000c1e1920 */
.L_x_179:
[----:B------:R-:W-:Y:S05]  /*6130*/  BSYNC B1 ;  /* 0x0000000000017941 */ /* 0x000fea0003800000 */
.L_x_178:
[----:B-----5:R-:W-:Y:S01]  /*6140*/  FMUL R12, R174, R155 ;  /* 0x0000009bae0c7220 */ /* 0x020fe20000400000 */
[----:B------:R-:W-:Y:S01]  /*6150*/  ISETP.GT.AND P3, PT, R0, 0x18, P1 ;  /* 0x000000180000780c */ /* 0x000fe20000f64270 */
[----:B------:R-:W-:Y:S02]  /*6160*/  BSSY B1, `(.L_x_180) ;  /* 0x0000005000017945 */ /* 0x000fe40003800000 */
[----:B------:R-:W-:-:S05]  /*6170*/  FFMA R37, R37, R154, R12 ;  /* 0x0000009a25257223 */ /* 0x000fca000000000c */
[----:B------:R0:W-:Y:S05]  /*6180*/  @P2 STG.E desc[UR36][R6.64+0x64], R37 ;  /* 0x0000642506002986 */ /* 0x0001ea000c101924 */
[----:B------:R-:W-:Y:S05]  /*6190*/  @!P3 BRA `(.L_x_181) ;  /* 0x000000000004b947 */ /* 0x000fea0003800000 */
[----:B------:R0:W5:Y:S02]  /*61a0*/  LDG.E.LTC128B R174, desc[UR36][R10.64+0x60] ;  /* 0x000060240aae7981 */ /* 0x000164000c1e1920 */
.L_x_181:
[----:B------:R-:W-:Y:S05]  /*61b0*/  BSYNC B1 ;  /* 0x0000000000017941 */ /* 0x000fea0003800000 */
.L_x_180:
[----:B0----5:R-:W-:Y:S01]  /*61c0*/  FMUL R3, R174, R155 ;  /* 0x0000009bae037220 */ /* 0x021fe20000400000 */
[----:B------:R-:W-:Y:S01]  /*61d0*/  ISETP.GT.AND P2, PT, R0, 0x19, P1 ;  /* 0x000000190000780c */ /* 0x000fe20000f44270 */
[----:B------:R-:W-:Y:S02]  /*61e0*/  BSSY B1, `(.L_x_182) ;  /* 0x0000005000017945 */ /* 0x000fe40003800000 */
[----:B------:R-:W-:-:S05]  /*61f0*/  FFMA R3, R38, R154, R3 ;  /* 0x0000009a26037223 */ /* 0x000fca0000000003 */
[----:B------:R0:W-:Y:S05]  /*6200*/  @P3 STG.E desc[UR36][R8.64+0x60], R3 ;  /* 0x0000600308003986 */ /* 0x0001ea000c101924 */
[----:B------:R-:W-:Y:S05]  /*6210*/  @!P2 BRA `(.L_x_183) ;  /* 0x000000000004a947 */ /* 0x000fea0003800000 */
[----:B------:R0:W5:Y:S02]  /*6220*/  LDG.E.LTC128B R174, desc[UR36][R10.64+0x64] ;  /* 0x000064240aae7981 */ /* 0x000164000c1e1920 */
.L_x_183:
[----:B------:R-:W-:Y:S05]  /*6230*/  BSYNC B1 ;  /* 0x0000000000017941 */ /* 0x000fea0003800000 */
.L_x_182:
[----:B-----5:R-:W-:Y:S01]  /*6240*/  FMUL R12, R174, R155 ;  /* 0x0000009bae0c7220 */ /* 0x020fe20000400000 */
[----:B------:R-:W-:Y:S01]  /*6250*/  ISETP.GT.AND P3, PT, R0, 0x20, P0 ;  /* 0x000000200000780c */ /* 0x000fe20000764270 */
[----:B------:R-:W-:Y:S02]  /*6260*/  BSSY B1, `(.L_x_184) ;  /* 0x0000005000017945 */ /* 0x000fe40003800000 */
[----:B------:R-:W-:-:S05]  /*6270*/  FFMA R39, R39, R154, R12 ;  /* 0x0000009a27277223 */ /* 0x000fca000000000c */
[----:B------:R0:W-:Y:S05]  /*6280*/  @P2 STG.E desc[UR36][R8.64+0x64], R39 ;  /* 0x0000642708002986 */ /* 0x0001ea000c101924 */
[----:B------:R-:W-:Y:S05]  /*6290*/  @!P3 BRA `(.L_x_185) ;  /* 0x000000000004b947 */ /* 0x000fea0003800000 */
[----:B------:R0:W5:Y:S02]  /*62a0*/  LDG.E.LTC128B R174, desc[UR36][R4.64+0x80] ;  /* 0x0000802404ae7981 */ /* 0x000164000c1e1920 */
.L_x_185:
[----:B------:R-:W-:Y:S05]  /*62b0*/  BSYNC B1 ;  /* 0x0000000000017941 */ /* 0x000fea0003800000 */
.L_x_184:
[----:B0----5:R-:W-:Y:S01]  /*62c0*/  FMUL R3, R174, R155 ;  /* 0x0000009bae037220 */ /* 0x021fe20000400000 */
[----:B------:R-:W-:Y:S01]  /*62d0*/  ISETP.GT.AND P2, PT, R0, 0x21, P0 ;  /* 0x000000210000780c */ /* 0x000fe20000744270 */
[----:B------:R-:W-:Y:S02]  /*62e0*/  BSSY B1, `(.L_x_186) ;  /* 0x0000005000017945 */ /* 0x000fe40003800000 */
[----:B------:R-:W-:-:S05]  /*62f0*/  FFMA R3, R40, R154, R3 ;  /* 0x0000009a28037223 */ /* 0x000fca0000000003 */
[----:B------:R0:W-:Y:S05]  /*6300*/  @P3 STG.E desc[UR36][R6.64+0x80], R3 ;  /* 0x0000800306003986 */ /* 0x0001ea000c101924 */
[----:B------:R-:W-:Y:S05]  /*6310*/  @!P2 BRA `(.L_x_187) ;  /* 0x000000000004a947 */ /* 0x000fea0003800000 */
[----:B------:R0:W5:Y:S02]  /*6320*/  LDG.E.LTC128B R174, desc[UR36][R4.64+0x84] ;  /* 0x0000842404ae7981 */ /* 0x000164000c1e1920 */
.L_x_187:
[----:B------:R-:W-:Y:S05]  /*6330*/  BSYNC B1 ;  /* 0x0000000000017941 */ /* 0x000fea0003800000 */
.L_x_186:
[----:B-----5:R-:W-:Y:S01]  /*6340*/  FMUL R12, R174, R155 ;  /* 0x0000009bae0c7220 */ /* 0x020fe20000400000 */
[----:B------:R-:W-:Y:S01]  /*6350*/  ISETP.GT.AND P3, PT, R0, 0x20, P1 ;  /* 0x000000200000780c */ /* 0x000fe20000f64270 */
[----:B------:R-:W-:Y:S02]  /*6360*/  BSSY B1, `(.L_x_188) ;  /* 0x0000005000017945 */ /* 0x000fe40003800000 */
[----:B------:R-:W-:-:S05]  /*6370*/  FFMA R41, R41, R154, R12 ;  /* 0x0000009a29297223 */ /* 0x000fca000000000c */
[----:B------:R0:W-:Y:S05]  /*6380*/  @P2 STG.E desc[UR36][R6.64+0x84], R41 ;  /* 0x0000842906002986 */ /* 0x0001ea000c101924 */
[----:B------:R-:W-:Y:S05]  /*6390*/  @!P3 BRA `(.L_x_189) ;  /* 0x000000000004b947 */ /* 0x000fea0003800000 */
[----:B------:R0:W5:Y:S02]  /*63a0*/  LDG.E.LTC128B R174, desc[UR36][R10.64+0x80] ;  /* 0x000080240aae7981 */ /* 0x000164000c1e1920 */
.L_x_189:
[----:B------:R-:W-:Y:S05]  /*63b0*/  BSYNC B1 ;  /* 0x0000000000017941 */ /* 0x000fea0003800000 */
.L_x_188:
[----:B0----5:R-:W-:Y:S01]  /*63c0*/  FMUL R3, R174, R155 ;  /* 0x0000009bae037220 */ /* 0x021fe20000400000 */
[----:B------:R-:W-:Y:S01]  /*63d0*/  ISETP.GT.AND P2, PT, R0, 0x21, P1 ;  /* 0x000000210000780c */ /* 0x000fe20000f44270 */
[----:B------:R-:W-:Y:S02]  /*63e0*/  BSSY B1, `(.L_x_190) ;  /* 0x0000005000017945 */ /* 0x000fe40003800000 */
[----:B------:R-:W-:-:S05]  /*63f0*/  FFMA R3, R42, R154, R3 ;  /* 0x0000009a2a037223 */ /* 0x000fca0000000003 */
[----:B------:R0:W-:Y:S05]  /*6400*/  @P3 STG.E desc[UR36][R8.64+0x80], R3 ;  /* 0x0000800308003986 */ /* 0x0001ea000c101924 */
[----:B------:R-:W-:Y:S05]  /*6410*/  @!P2 BRA `(.L_x_191) ;  /* 0x000000000004a947 */ /* 0x000fea0003800000 */
[----:B------:R0:W5:Y:S02]  /*6420*/  LDG.E.LTC128B R174, desc[UR36][R10.64+0x84] ;  /* 0x000084240aae7981 */ /* 0x000164000c1e1920 */
.L_x_191:
[----:B------:R-:W-:Y:S05]  /*6430*/  BSYNC B1 ;  /* 0x0000000000017941 */ /* 0x000fea0003800000 */
.L_x_190:
[----:B-----5:R-:W-:Y:S01]  /*6440*/  FMUL R12, R174, R155 ;  /* 0x0000009bae0c7220 */ /* 0x020fe20000400000 */
[----:B------:R-:W-:Y:S01]  /*6450*/  ISETP.GT.AND P3, PT, R0, 0x28, P0 ;  /* 0x000000280000780c */ /* 0x000fe20000764270 */
[----:B------:R-:W-:Y:S02]  /*6460*/  BSSY B1, `(.L_x_192) ;  /* 0x0000005000017945 */ /* 0x000fe40003800000 */
[----:B------:R-:W-:-:S05]  /*6470*/  FFMA R43, R43, R154, R12 ;  /* 0x0000009a2b2b7223 */ /* 0x000fca000000000c */
[----:B------:R0:W-:Y:S05]  /*6480*/  @P2 STG.E desc[UR36][R8.64+0x84], R43 ;  /* 0x0000842b08002986 */ /* 0x0001ea000c101924 */
[----:B------:R-:W-:Y:S05]  /*6490*/  @!P3 BRA `(.L_x_193) ;  /* 0x000000000004b947 */ /* 0x000fea0003800000 */
[----:B------:R0:W5:Y:S02]  /*64a0*/  LDG.E.LTC128B R174, desc[UR36][R4.64+0xa0] ;  /* 0x0000a02404ae7981 */ /* 0x000164000c1e1920 */
.L_x_193:
[----:B------:R-:W-:Y:S05]  /*64b0*/  BSYNC B1 ;  /* 0x0000000000017941 */ /* 0x000fea0003800000 */
.L_x_192:
[----:B0----5:R-:W-:Y:S01]  /*64c0*/  FMUL R3, R174, R155 ;  /* 0x0000009bae037220 */ /* 0x021fe20000400000 */
[----:B------:R-:W-:Y:S01]  /*64d0*/  ISETP.GT.AND P2, PT, R0, 0x29, P0 ;  /* 0x000000290000780c */ /* 0x000fe20000744270 */
[----:B------:R-:W-:Y:S02]  /*64e0*/  BSSY B1, `(.L_x_194) ;  /* 0x0000005000017945 */ /* 0x000fe40003800000 */
[----:B------:R-:W-:-:S05]  /*64f0*/  FFMA R3, R44, R154, R3 ;  /* 0x0000009a2c037223 */ /* 0x000fca0000000003 */
[----:B------:R0:W-:Y:S05]  /*6500*/  @P3 STG.E desc[UR36][R6.64+0xa0], R3 ;  /* 0x0000a00306003986 */ /* 0x0001ea000c101924 */
[----:B------:R-:W-:Y:S05]  /*6510*/  @!P2 BRA `(.L_x_195) ;  /* 0x000000000004a947 */ /* 0x000fea0003800000 */
[----:B------:R0:W5:Y:S02]  /*6520*/  LDG.E.LTC128B R174, desc[UR36][R4.64+0xa4] ;  /* 0x0000a42404ae7981 */ /* 0x000164000c1e1920 */
.L_x_195:
[----:B------:R-:W-:Y:S05]  /*6530*/  BSYNC B1 ;  /* 0x0000000000017941 */ /* 0x000fea0003800000 */
.L_x_194:
[----:B-----5:R-:W-:Y:S01]  /*6540*/  FMUL R12, R174, R155 ;  /* 0x0000009bae0c7220 */ /* 0x020fe20000400000 */
[----:B------:R-:W-:Y:S01]  /*6550*/  ISETP.GT.AND P3, PT, R0, 0x28, P1 ;  /* 0x000000280000780c */ /* 0x000fe20000f64270 */
[----:B------:R-:W-:Y:S02]  /*6560*/  BSSY B1, `(.L_x_196) ;  /* 0x0000005000017945 */ /* 0x000fe40003800000 */
[----:B------:R-:W-:-:S05]  /*6570*/  FFMA R45, R45, R154, R12 ;  /* 0x0000009a2d2d7223 */ /* 0x000fca000000000c */
[----:B------:R0:W-:Y:S05]  /*6580*/  @P2 STG.E desc[UR36][R6.64+0xa4], R45 ;  /* 0x0000a42d06002986 */ /* 0x0001ea000c101924 */
[----:B------:R-:W-:Y:S05]  /*6590*/  @!P3 BRA `(.L_x_197) ;  /* 0x000000000004b947 */ /* 0x000fea0003800000 */
[----:B------:R0:W5:Y:S02]  /*65a0*/  LDG.E.LTC128B R174, desc[UR36][R10.64+0xa0] ;  /* 0x0000a0240aae7981 */ /* 0x000164000c1e1920 */
.L_x_197:
[----:B------:R-:W-:Y:S05]  /*65b0*/  BSYNC B1 ;  /* 0x0000000000017941 */ /* 0x000fea0003800000 */
.L_x_196:
[----:B0----5:R-:W-:Y:S01]  /*65c0*/  FMUL R3, R174, R155 ;  /* 0x0000009bae037220 */ /* 0x021fe20000400000 */
[----:B------:R-:W-:Y:S01]  /*65d0*/  ISETP.GT.AND P2, PT, R0, 0x29, P1 ;  /* 0x000000290000780c */ /* 0x000fe20000f44270 */
[----:B------:R-:W-:Y:S02]  /*65e0*/  BSSY B1, `(.L_x_198) ;  /* 0x0000005000017945 */ /* 0x000fe40003800000 */
[----:B------:R-:W-:-:S05]  /*65f0*/  FFMA R3, R46, R154, R3 ;  /* 0x0000009a2e037223 */ /* 0x000fca0000000003 */
[----:B------:R0:W-:Y:S05]  /*6600*/  @P3 STG.E desc[UR36][R8.64+0xa0], R3 ;  /* 0x0000a00308003986 */ /* 0x0001ea000c101924 */
[----:B------:R-:W-:Y:S05]  /*6610*/  @!P2 BRA `(.L_x_199) ;  /* 0x000000000004a947 */ /* 0x000fea0003800000 */
[----:B------:R0:W5:Y:S02]  /*6620*/  LDG.E.LTC128B R174, desc[UR36][R10.64+0xa4] ;  /* 0x0000a4240aae7981 */ /* 0x000164000c1e1920 */
.L_x_199:
[----:B------:R-:W-:Y:S05]  /*6630*/  BSYNC B1 ;  /* 0x0000000000017941 */ /* 0x000fea0003800000 */
.L_x_198:
[----:B-----5:R-:W-:Y:S01]  /*6640*/  FMUL R12, R174, R155 ;  /* 0x0000009bae0c7220 */ /* 0x020fe20000400000 */
[----:B------:R-:W-:Y:S01]  /*6650*/  ISETP.GT.AND P3, PT, R0, 0x30, P0 ;  /* 0x000000300000780c */ /* 0x000fe20000764270 */
[----:B------:R-:W-:Y:S02]  /*6660*/  BSSY B1, `(.L_x_200) ;  /* 0x0000005000017945 */ /* 0x000fe40003800000 */
[----:B------:R-:W-:-:S05]  /*6670*/  FFMA R47, R47, R154, R12 ;  /* 0x0000009a2f2f7223 */ /* 0x000fca000000000c */
[----:B------:R0:W-:Y:S05]  /*6680*/  @P2 STG.E desc[UR36][R8.64+0xa4], R47 ;  /* 0x0000a42f08002986 */ /* 0x0001ea000c101924 */
[----:B------:R-:W-:Y:S05]  /*6690*/  @!P3 BRA `(.L_x_201) ;  /* 0x000000000004b947 */ /* 0x000fea0003800000 */
[----:B------:R0:W5:Y:S02]  /*66a0*/  LDG.E.LTC128B R174, desc[UR36][R4.64+0xc0] ;  /* 0x0000c02404ae7981 */ /* 0x000164000c1e1920 */
.L_x_201:
[----:B------:R-:W-:Y:S05]  /*66b0*/  BSYNC B1 ;  /* 0x0000000000017941 */ /* 0x000fea0003800000 */
.L_x_200:
[----:B0----5:R-:W-:Y:S01]  /*66c0*/  FMUL R3, R174, R155 ;  /* 0x0000009bae037220 */ /* 0x021fe20000400000 */
[----:B------:R-:W-:Y:S01]  /*66d0*/  ISETP.GT.AND P2, PT, R0, 0x31, P0 ;  /* 0x000000310000780c */ /* 0x000fe20000744270 */
[----:B------:R-:W-:Y:S02]  /*66e0*/  BSSY B1, `(.L_x_202) ;  /* 0x0000005000017945 */ /* 0x000fe40003800000 */
[----:B------:R-:W-:-:S05]  /*66f0*/  FFMA R3, R48, R154, R3 ;  /* 0x0000009a30037223 */ /* 0x000fca0000000003 */
[----:B------:R0:W-:Y:S05]  /*6700*/  @P3 STG.E desc[UR36][R6.64+0xc0], R3 ;  /* 0x0000c00306003986 */ /* 0x0001ea000c101924 */
[----:B------:R-:W-:Y:S05]  /*6710*/  @!P2 BRA `(.L_x_203) ;  /* 0x000000000004a947 */ /* 0x000fea0003800000 */
[----:B------:R0:W5:Y:S02]  /*6720*/  LDG.E.LTC128B R174, desc[UR36][R4.64+0xc4] ;  /* 0x0000c42404ae7981 */ /* 0x000164000c1e1920 */
.L_x_203:
[----:B------:R-:W-:Y:S05]  /*6730*/  BSYNC B1 ;  /* 0x0000000000017941 */ /* 0x000fea0003800000 */
.L_x_202:
[----:B-----5:R-:W-:Y:S01]  /*6740*/  FMUL R12, R174, R155 ;  /* 0x0000009bae0c7220 */ /* 0x020fe20000400000 */
[----:B------:R-:W-:Y:S01]  /*6750*/  ISETP.GT.AND P3, PT, R0, 0x30, P1 ;  /* 0x000000300000780c */ /* 0x000fe20000f64270 */
[----:B------:R-:W-:Y:S02]  /*6760*/  BSSY B1, `(.L_x_204) ;  /* 0x0000005000017945 */ /* 0x000fe40003800000 */
[----:B------:R-:W-:-:S05]  /*6770*/  FFMA R49, R49, R154, R12 ;  /* 0x0000009a31317223 */ /* 0x000fca000000000c */
[----:B------:R0:W-:Y:S05]  /*6780*/  @P2 STG.E desc[UR36][R6.64+0xc4], R49 ;  /* 0x0000c43106002986 */ /* 0x0001ea000c101924 */
[----:B------:R-:W-:Y:S05]  /*6790*/  @!P3 BRA `(.L_x_205) ;  /* 0x000000000004b947 */ /* 0x000fea0003800000 */
[----:B------:R0:W5:Y:S02]  /*67a0*/  LDG.E.LTC128B R174, desc[UR36][R10.64+0xc0] ;  /* 0x0000c0240aae7981 */ /* 0x000164000c1e1920 */
.L_x_205:
[----:B------:R-:W-:Y:S05]  /*67b0*/  BSYNC B1 ;  /* 0x0000000000017941 */ /* 0x000fea0003800000 */
.L_x_204:
[----:B0----5:R-:W-:Y:S01]  /*67c0*/  FMUL R3, R174, R155 ;  /* 0x0000009bae037220 */ /* 0x021fe20000400000 */
[----:B------:R-:W-:Y:S01]  /*67d0*/  ISETP.GT.AND P2, PT, R0, 0x31, P1 ;  /* 0x000000310000780c */ /* 0x000fe20000f44270 */
[----:B------:R-:W-:Y:S02]  /*67e0*/  BSSY B1, `(.L_x_206) ;  /* 0x0000005000017945 */ /* 0x000fe40003800000 */
[----:B------:R-:W-:-:S05]  /*67f0*/  FFMA R3, R50, R154, R3 ;  /* 0x0000009a32037223 */ /* 0x000fca0000000003 */
[----:B------:R0:W-:Y:S05]  /*6800*/  @P3 STG.E desc[UR36][R8.64+0xc0], R3 ;  /* 0x0000c00308003986 */ /* 0x0001ea000c101924 */
[----:B------:R-:W-:Y:S05]  /*6810*/  @!P2 BRA `(.L_x_207) ;  /* 0x000000000004a947 */ /* 0x000fea0003800000 */
[----:B------:R0:W5:Y:S02]  /*6820*/  LDG.E.LTC128B R174, desc[UR36][R10.64+0xc4] ;  /* 0x0000c4240aae7981 */ /* 0x000164000c1e1920 */
.L_x_207:
[----:B------:R-:W-:Y:S05]  /*6830*/  BSYNC B1 ;  /* 0x0000000000017941 */ /* 0x000fea0003800000 */
.L_x_206:
[----:B-----5:R-:W-:Y:S01]  /*6840*/  FMUL R12, R174, R155 ;  /* 0x0000009bae0c7220 */ /* 0x020fe20000400000 */
[----:B------:R-:W-:Y:S01]  /*6850*/  ISETP.GT.AND P3, PT, R0, 0x38, P0 ;  /* 0x000000380000780c */ /* 0x000fe20000764270 */
[----:B------:R-:W-:Y:S02]  /*6860*/  BSSY B1, `(.L_x_208) ;  /* 0x0000005000017945 */ /* 0x000fe40003800000 */
[----:B------:R-:W-:-:S05]  /*6870*/  FFMA R51, R51, R154, R12 ;  /* 0x0000009a33337223 */ /* 0x000fca000000000c */
[----:B------:R0:W-:Y:S05]  /*6880*/  @P2 STG.E desc[UR36][R8.64+0xc4], R51 ;  /* 0x0000c43308002986 */ /* 0x0001ea000c101924 */
[----:B------:R-:W-:Y:S05]  /*6890*/  @!P3 BRA `(.L_x_209) ;  /* 0x000000000004b947 */ /* 0x000fea0003800000 */
[----:B------:R0:W5:Y:S02]  /*68a0*/  LDG.E.LTC128B R174, desc[UR36][R4.64+0xe0] ;  /* 0x0000e02404ae7981 */ /* 0x000164000c1e1920 */
.L_x_209:
[----:B------:R-:W-:Y:S05]  /*68b0*/  BSYNC B1 ;  /* 0x0000000000017941 */ /* 0x000fea0003800000 */
.L_x_208:
[----:B0----5:R-:W-:Y:S01]  /*68c0*/  FMUL R3, R174, R155 ;  /* 0x0000009bae037220 */ /* 0x021fe20000400000 */
[----:B------:R-:W-:Y:S01]  /*68d0*/  ISETP.GT.AND P2, PT, R0, 0x39, P0 ;  /* 0x000000390000780c */ /* 0x000fe20000744270 */
[----:B------:R-:W-:Y:S02]  /*68e0*/  BSSY B1, `(.L_x_210) ;  /* 0x0000005000017945 */ /* 0x000fe40003800000 */
[----:B------:R-:W-:-:S05]  /*68f0*/  FFMA R3, R52, R154, R3 ;  /* 0x0000009a34037223 */ /* 0x000fca0000000003 */
[----:B------:R0:W-:Y:S05]  /*6900*/  @P3 STG.E desc[UR36][R6.64+0xe0], R3 ;  /* 0x0000e00306003986 */ /* 0x0001ea000c101924 */
[----:B------:R-:W-:Y:S05]  /*6910*/  @!P2 BRA `(.L_x_211) ;  /* 0x000000000004a947 */ /* 0x000fea0003800000 */
[----:B------:R0:W5:Y:S02]  /*6920*/  LDG.E.LTC128B R174, desc[UR36][R4.64+0xe4] ;  /* 0x0000e42404ae7981 */ /* 0x000164000c1e1920 */
.L_x_211:
[----:B------:R-:W-:Y:S05]  /*6930*/  BSYNC B1 ;  /* 0x0000000000017941 */ /* 0x000fea0003800000 */
.L_x_210:
[----:B-----5:R-:W-:Y:S01]  /*6940*/  FMUL R12, R174, R155 ;  /* 0x0000009bae0c7220 */ /* 0x020fe20000400000 */
[----:B------:R-:W-:Y:S01]  /*6950*/  ISETP.GT.AND P3, PT, R0, 0x38, P1 ;  /* 0x000000380000780c */ /* 0x000fe20000f64270 */
[----:B------:R-:W-:Y:S02]  /*6960*/  BSSY B1, `(.L_x_212) ;  /* 0x0000005000017945 */ /* 0x000fe40003800000 */
[----:B------:R-:W-:-:S05]  /*6970*/  FFMA R53, R53, R154, R12 ;  /* 0x0000009a35357223 */ /* 0x000fca000000000c */
[----:B------:R0:W-:Y:S05]  /*6980*/  @P2 STG.E desc[UR36][R6.64+0xe4], R53 ;  /* 0x0000e43506002986 */ /* 0x0001ea000c101924 */
[----:B------:R-:W-:Y:S05]  /*6990*/  @!P3 BRA `(.L_x_213) ;  /* 0x000000000004b947 */ /* 0x000fea0003800000 */
[----:B------:R0:W5:Y:S02]  /*69a0*/  LDG.E.LTC128B R174, desc[UR36][R10.64+0xe0] ;  /* 0x0000e0240aae7981 */ /* 0x000164000c1e1920 */
.L_x_213:
[----:B------:R-:W-:Y:S05]  /*69b0*/  BSYNC B1 ;  /* 0x0000000000017941 */ /* 0x000fea0003800000 */
.L_x_212:
[----:B0----5:R-:W-:Y:S01]  /*69c0*/  FMUL R3, R174, R155 ;  /* 0x0000009bae037220 */ /* 0x021fe20000400000 */
[----:B------:R-:W-:Y:S01]  /*69d0*/  ISETP.GT.AND P2, PT, R0, 0x39, P1 ;  /* 0x000000390000780c */ /* 0x000fe20000f44270 */
[----:B------:R-:W-:Y:S02]  /*69e0*/  BSSY B1, `(.L_x_214) ;  /* 0x0000005000017945 */ /* 0x000fe40003800000 */
[----:B------:R-:W-:-:S05]  /*69f0*/  FFMA R3, R54, R154, R3 ;  /* 0x0000009a36037223 */ /* 0x000fca0000000003 */
[----:B------:R0:W-:Y:S05]  /*6a00*/  @P3 STG.E desc[UR36][R8.64+0xe0], R3 ;  /* 0x0000e00308003986 */ /* 0x0001ea000c101924 */
[----:B------:R-:W-:Y:S05]  /*6a10*/  @!P2 BRA `(.L_x_215) ;  /* 0x000000000004a947 */ /* 0x000fea0003800000 */
[----:B------:R0:W5:Y:S02]  /*6a20*/  LDG.E.LTC128B R174, desc[UR36][R10.64+0xe4] ;  /* 0x0000e4240aae7981 */ /* 0x000164000c1e1920 */
.L_x_215:
[----:B------:R-:W-:Y:S05]  /*6a30*/  BSYNC B1 ;  /* 0x0000000000017941 */ /* 0x000fea0003800000 */
.L_x_214:
[----:B-----5:R-:W-:Y:S01]  /*6a40*/  FMUL R12, R174, R155 ;  /* 0x0000009bae0c7220 */ /* 0x020fe20000400000 */
[----:B------:R-:W-:Y:S01]  /*6a50*/  ISETP.GT.AND P3, PT, R0, 0x40, P0 ;  /* 0x000000400000780c */ /* 0x000fe20000764270 */
[----:B------:R-:W-:Y:S02]  /*6a60*/  BSSY B1, `(.L_x_216) ;  /* 0x0000005000017945 */ /* 0x000fe40003800000 */
[----:B------:R-:W-:-:S05]  /*6a70*/  FFMA R55, R55, R154, R12 ;  /* 0x0000009a37377223 */ /* 0x000fca000000000c */
[----:B------:R0:W-:Y:S05]  /*6a80*/  @P2 STG.E desc[UR36][R8.64+0xe4], R55 ;  /* 0x0000e43708002986 */ /* 0x0001ea000c101924 */
[----:B------:R-:W-:Y:S05]  /*6a90*/  @!P3 BRA `(.L_x_217) ;  /* 0x000000000004b947 */ /* 0x000fea0003800000 */
[----:B------:R0:W5:Y:S02]  /*6aa0*/  LDG.E.LTC128B R174, desc[UR36][R4.64+0x100] ;  /* 0x0001002404ae7981 */ /* 0x000164000c1e1920 */
.L_x_217:
[----:B------:R-:W-:Y:S05]  /*6ab0*/  BSYNC B1 ;  /* 0x0000000000017941 */ /* 0x000fea0003800000 */
.L_x_216:
[----:B0----5:R-:W-:Y:S01]  /*6ac0*/  FMUL R3, R174, R155 ;  /* 0x0000009bae037220 */ /* 0x021fe20000400000 */
[----:B------:R-:W-:Y:S01]  /*6ad0*/  ISETP.GT.AND P2, PT, R0, 0x41, P0 ;  /* 0x000000410000780c */ /* 0x000fe20000744270 */
[----:B------:R-:W-:Y:S02]  /*6ae0*/  BSSY B1, `(.L_x_218) ;  /* 0x0000005000017945 */ /* 0x000fe40003800000 */
[----:B------:R-:W-:-:S05]  /*6af0*/  FFMA R3, R56, R154, R3 ;  /* 0x0000009a38037223 */ /* 0x000fca0000000003 */
[----:B------:R0:W-:Y:S05]  /*6b00*/  @P3 STG.E desc[UR36][R6.64+0x100], R3 ;  /* 0x0001000306003986 */ /* 0x0001ea000c101924 */
[----:B------:R-:W-:Y:S05]  /*6b10*/  @!P2 BRA `(.L_x_219) ;  /* 0x000000000004a947 */ /* 0x000fea0003800000 */
[----:B------:R0:W5:Y:S02]  /*6b20*/  LDG.E.LTC128B R174, desc[UR36][R4.64+0x104] ;  /* 0x0001042404ae7981 */ /* 0x000164000c1e1920 */
.L_x_219:
[----:B------:R-:W-:Y:S05]  /*6b30*/  BSYNC B1 ;  /* 0x0000000000017941 */ /* 0x000fea0003800000 */
.L_x_218:
[----:B-----5:R-:W-:Y:S01]  /*6b40*/  FMUL R12, R174, R155 ;  /* 0x0000009bae0c7220 */ /* 0x020fe20000400000 */
[----:B------:R-:W-:Y:S01]  /*6b50*/  ISETP.GT.AND P3, PT, R0, 0x40, P1 ;  /* 0x000000400000780c */ /* 0x000fe20000f64270 */
[----:B------:R-:W-:Y:S02]  /*6b60*/  BSSY B1, `(.L_x_220) ;  /* 0x0000005000017945 */ /* 0x000fe40003800000 */
[----:B------:R-:W-:-:S05]  /*6b70*/  FFMA R57, R57, R154, R12 ;  /* 0x0000009a39397223 */ /* 0x000fca000000000c */
[----:B------:R0:W-:Y:S05]  /*6b80*/  @P2 STG.E desc[UR36][R6.64+0x104], R57 ;  /* 0x0001043906002986 */ /* 0x0001ea000c101924 */
[----:B------:R-:W-:Y:S05]  /*6b90*/  @!P3 BRA `(.L_x_221) ;  /* 0x000000000004b947 */ /* 0x000fea0003800000 */
[----:B------:R0:W5:Y:S02]  /*6ba0*/  LDG.E.LTC128B R174, desc[UR36][R10.64+0x100] ;  /* 0x000100240aae7981 */ /* 0x000164000c1e1920 */
.L_x_221:
[----:B------:R-:W-:Y:S05]  /*6bb0*/  BSYNC B1 ;  /* 0x0000000000017941 */ /* 0x000fea0003800000 */
.L_x_220:
[----:B0----5:R-:W-:Y:S01]  /*6bc0*/  FMUL R3, R174, R155 ;  /* 0x0000009bae037220 */ /* 0x021fe20000400000 */
[----:B------:R-:W-:Y:S01]  /*6bd0*/  ISETP.GT.AND P2, PT, R0, 0x41, P1 ;  /* 0x000000410000780c */ /* 0x000fe20000f44270 */
[----:B------:R-:W-:Y:S02]  /*6be0*/  BSSY B1, `(.L_x_222) ;  /* 0x0000005000017945 */ /* 0x000fe40003800000 */
[----:B------:R-:W-:-:S05]  /*6bf0*/  FFMA R3, R58, R154, R3 ;  /* 0x0000009a3a037223 */ /* 0x000fca0000000003 */
[----:B------:R0:W-:Y:S05]  /*6c00*/  @P3 STG.E desc[UR36][R8.64+0x100], R3 ;  /* 0x0001000308003986 */ /* 0x0001ea000c101924 */
[----:B------:R-:W-:Y:S05]  /*6c10*/  @!P2 BRA `(.L_x_223) ;  /* 0x000000000004a947 */ /* 0x000fea0003800000 */
[----:B------:R0:W5:Y:S02]  /*6c20*/  LDG.E.LTC128B R174, desc[UR36][R10.64+0x104] ;  /* 0x000104240aae7981 */ /* 0x000164000c1e1920 */
.L_x_223:
[----:B------:R-:W-:Y:S05]  /*6c30*/  BSYNC B1 ;  /* 0x0000000000017941 */ /* 0x000fea0003800000 */
.L_x_222:
[----:B-----5:R-:W-:Y:S01]  /*6c40*/  FMUL R12, R174, R155 ;  /* 0x0000009bae0c7220 */ /* 0x020fe20000400000 */
[----:B------:R-:W-:Y:S01]  /*6c50*/  ISETP.GT.AND P3, PT, R0, 0x48, P0 ;  /* 0x000000480000780c */ /* 0x000fe20000764270 */
[----:B------:R-:W-:Y:S02]  /*6c60*/  BSSY B1, `(.L_x_224) ;  /* 0x0000005000017945 */ /* 0x000fe40003800000 */
[----:B------:R-:W-:-:S05]  /*6c70*/  FFMA R59, R59, R154, R12 ;  /* 0x0000009a3b3b7223 */ /* 0x000fca000000000c */
[----:B------:R0:W-:Y:S05]  /*6c80*/  @P2 STG.E desc[UR36][R8.64+0x104], R59 ;  /* 0x0001043b08002986 */ /* 0x0001ea000c101924 */
[----:B------:R-:W-:Y:S05]  /*6c90*/  @!P3 BRA `(.L_x_225) ;  /* 0x000000000004b947 */ /* 0x000fea0003800000 */
[----:B------:R0:W5:Y:S02]  /*6ca0*/  LDG.E.LTC128B R174, desc[UR36][R4.64+0x120] ;  /* 0x0001202404ae7981 */ /* 0x000164000c1e1920 */
.L_x_225:
[----:B------:R-:W-:Y:S05]  /*6cb0*/  BSYNC B1 ;  /* 0x0000000000017941 */ /* 0x000fea0003800000 */
.L_x_224:
[----:B0----5:R-:W-:Y:S01]  /*6cc0*/  FMUL R3, R174, R155 ;  /* 0x0000009bae037220 */ /* 0x021fe20000400000 */
[----:B------:R-:W-:Y:S01]  /*6cd0*/  ISETP.GT.AND P2, PT, R0, 0x49, P0 ;  /* 0x000000490000780c */ /* 0x000fe20000744270 */
[----:B------:R-:W-:Y:S02]  /*6ce0*/  BSSY B1, `(.L_x_226) ;  /* 0x0000005000017945 */ /* 0x000fe40003800000 */
[----:B------:R-:W-:-:S05]  /*6cf0*/  FFMA R3, R60, R154, R3 ;  /* 0x0000009a3c037223 */ /* 0x000fca0000000003 */
[----:B------:R0:W-:Y:S05]  /*6d00*/  @P3 STG.E desc[UR36][R6.64+0x120], R3 ;  /* 0x0001200306003986 */ /* 0x0001ea000c101924 */
[----:B------:R-:W-:Y:S05]  /*6d10*/  @!P2 BRA `(.L_x_227) ;  /* 0x000000000004a947 */ /* 0x000fea0003800000 */
[----:B------:R0:W5:Y:S02]  /*6d20*/  LDG.E.LTC128B R174, desc[UR36][R4.64+0x124] ;  /* 0x0001242404ae7981 */ /* 0x000164000c1e1920 */
.L_x_227:
[----:B------:R-:W-:Y:S05]  /*6d30*/  BSYNC B1 ;  /* 0x0000000000017941 */ /* 0x000fea0003800000 */
.L_x_226:
[----:B-----5:R-:W-:Y:S01]  /*6d40*/  FMUL R12, R174, R155 ;  /* 0x0000009bae0c7220 */ /* 0x020fe20000400000 */
[----:B------:R-:W-:Y:S01]  /*6d50*/  ISETP.GT.AND P3, PT, R0, 0x48, P1 ;  /* 0x000000480000780c */ /* 0x000fe20000f64270 */
[----:B------:R-:W-:Y:S02]  /*6d60*/  BSSY B1, `(.L_x_228) ;  /* 0x0000005000017945 */ /* 0x000fe40003800000 */
[----:B------:R-:W-:-:S05]  /*6d70*/  FFMA R61, R61, R154, R12 ;  /* 0x0000009a3d3d7223 */ /* 0x000fca000000000c */
[----:B------:R0:W-:Y:S05]  /*6d80*/  @P2 STG.E desc[UR36][R6.64+0x124], R61 ;  /* 0x0001243d06002986 */ /* 0x0001ea000c101924 */
[----:B------:R-:W-:Y:S05]  /*6d90*/  @!P3 BRA `(.L_x_229) ;  /* 0x000000000004b947 */ /* 0x000fea0003800000 */
[----:B------:R0:W5:Y:S02]  /*6da0*/  LDG.E.LTC128B R174, desc[UR36][R10.64+0x120] ;  /* 0x000120240aae7981 */ /* 0x000164000c1e1920 */
.L_x_229:
[----:B------:R-:W-:Y:S05]  /*6db0*/  BSYNC B1 ;  /* 0x0000000000017941 */ /* 0x000fea0003800000 */
.L_x_228:
[----:B0----5:R-:W-:Y:S01]  /*6dc0*/  FMUL R3, R174, R155 ;  /* 0x0000009bae037220 */ /* 0x021fe20000400000 */
[----:B------:R-:W-:Y:S01]  /*6dd0*/  ISETP.GT.AND P2, PT, R0, 0x49, P1 ;  /* 0x000000490000780c */ /* 0x000fe20000f44270 */
[----:B------:R-:W-:Y:S02]  /*6de0*/  BSSY B1, `(.L_x_230) ;  /* 0x0000005000017945 */ /* 0x000fe40003800000 */
[----:B------:R-:W-:-:S05]  /*6df0*/  FFMA R3, R62, R154, R3 ;  /* 0x0000009a3e037223 */ /* 0x000fca0000000003 */
[----:B------:R0:W-:Y:S05]  /*6e00*/  @P3 STG.E desc[UR36][R8.64+0x120], R3 ;  /* 0x0001200308003986 */ /* 0x0001ea000c101924 */
[----:B------:R-:W-:Y:S05]  /*6e10*/  @!P2 BRA `(.L_x_231) ;  /* 0x000000000004a947 */ /* 0x000fea0003800000 */
[----:B------:R0:W5:Y:S02]  /*6e20*/  LDG.E.LTC128B R174, desc[UR36][R10.64+0x124] ;  /* 0x000124240aae7981 */ /* 0x000164000c1e1920 */
.L_x_231:
[----:B------:R-:W-:Y:S05]  /*6e30*/  BSYNC B1 ;  /* 0x0000000000017941 */ /* 0x000fea0003800000 */
.L_x_230:
[----:B-----5:R-:W-:Y:S01]  /*6e40*/  FMUL R12, R174, R155 ;  /* 0x0000009bae0c7220 */ /* 0x020fe20000400000 */
[----:B------:R-:W-:Y:S01]  /*6e50*/  ISETP.GT.AND P3, PT, R0, 0x50, P0 ;  /* 0x000000500000780c */ /* 0x000fe20000764270 */
[----:B------:R-:W-:Y:S02]  /*6e60*/  BSSY B1, `(.L_x_232) ;  /* 0x0000005000017945 */ /* 0x000fe40003800000 */
[----:B------:R-:W-:-:S05]  /*6e70*/  FFMA R63, R63, R154, R12 ;  /* 0x0000009a3f3f7223 */ /* 0x000fca000000000c */
[----:B------:R0:W-:Y:S05]  /*6e80*/  @P2 STG.E desc[UR36][R8.64+0x124], R63 ;  /* 0x0001243f08002986 */ /* 0x0001ea000c101924 */
[----:B------:R-:W-:Y:S05]  /*6e90*/  @!P3 BRA `(.L_x_233) ;  /* 0x000000000004b947 */ /* 0x000fea0003800000 */
[----:B------:R0:W5:Y:S02]  /*6ea0*/  LDG.E.LTC128B R174, desc[UR36][R4.64+0x140] ;  /* 0x0001402404ae7981 */ /* 0x000164000c1e1920 */
.L_x_233:
[----:B------:R-:W-:Y:S05]  /*6eb0*/  BSYNC B1 ;  /* 0x0000000000017941 */ /* 0x000fea0003800000 */
.L_x_232:
[----:B0----5:R-:W-:Y:S01]  /*6ec0*/  FMUL R3, R174, R155 ;  /* 0x0000009bae037220 */ /* 0x021fe20000400000 */
[----:B------:R-:W-:Y:S01]  /*6ed0*/  ISETP.GT.AND P2, PT, R0, 0x51, P0 ;  /* 0x000000510000780c */ /* 0x000fe20000744270 */
[----:B------:R-:W-:Y:S02]  /*6ee0*/  BSSY B1, `(.L_x_234) ;  /* 0x0000005000017945 */ /* 0x000fe40003800000 */
[----:B------:R-:W-:-:S05]  /*6ef0*/  FFMA R3, R64, R154, R3 ;  /* 0x0000009a40037223 */ /* 0x000fca0000000003 */
[----:B------:R0:W-:Y:S05]  /*6f00*/  @P3 STG.E desc[UR36][R6.64+0x140], R3 ;  /* 0x0001400306003986 */ /* 0x0001ea000c101924 */
[----:B------:R-:W-:Y:S05]  /*6f10*/  @!P2 BRA `(.L_x_235) ;  /* 0x000000000004a947 */ /* 0x000fea0003800000 */
[----:B------:R0:W5:Y:S02]  /*6f20*/  LDG.E.LTC128B R174, desc[UR36][R4.64+0x144] ;  /* 0x0001442404ae7981 */ /* 0x000164000c1e1920 */
.L_x_235:
[----:B------:R-:W-:Y:S05]  /*6f30*/  BSYNC B1 ;  /* 0x0000000000017941 */ /* 0x000fea0003800000 */
.L_x_234:
[----:B-----5:R-:W-:Y:S01]  /*6f40*/  FMUL R12, R174, R155 ;  /* 0x0000009bae0c7220 */ /* 0x020fe20000400000 */
[----:B------:R-:W-:Y:S01]  /*6f50*/  ISETP.GT.AND P3, PT, R0, 0x50, P1 ;  /* 0x000000500000780c */ /* 0x000fe20000f64270 */
[----:B------:R-:W-:Y:S02]  /*6f60*/  BSSY B1, `(.L_x_236) ;  /* 0x0000005000017945 */ /* 0x000fe40003800000 */
[----:B------:R-:W-:-:S05]  /*6f70*/  FFMA R65, R65, R154, R12 ;  /* 0x0000009a41417223 */ /* 0x000fca000000000c */
[----:B------:R0:W-:Y:S05]  /*6f80*/  @P2 STG.E desc[UR36][R6.64+0x144], R65 ;  /* 0x0001444106002986 */ /* 0x0001ea000c101924 */
[----:B------:R-:W-:Y:S05]  /*6f90*/  @!P3 BRA `(.L_x_237) ;  /* 0x000000000004b947 */ /* 0x000fea0003800000 */
[----:B------:R0:W5:Y:S02]  /*6fa0*/  LDG.E.LTC128B R174, desc[UR36][R10.64+0x140] ;  /* 0x000140240aae7981 */ /* 0x000164000c1e1920 */
.L_x_237:
[----:B------:R-:W-:Y:S05]  /*6fb0*/  BSYNC B1 ;  /* 0x0000000000017941 */ /* 0x000fea0003800000 */
.L_x_236:
[----:B0----5:R-:W-:Y:S01]  /*6fc0*/  FMUL R3, R174, R155 ;  /* 0x0000009bae037220 */ /* 0x021fe20000400000 */
[----:B------:R-:W-:Y:S01]  /*6fd0*/  ISETP.GT.AND P2, PT, R0, 0x51, P1 ;  /* 0x000000510000780c */ /* 0x000fe20000f44270 */
[----:B------:R-:W-:Y:S02]  /*6fe0*/  BSSY B1, `(.L_x_238) ;  /* 0x0000005000017945 */ /* 0x000fe40003800000 */
[----:B------:R-:W-:-:S05]  /*6ff0*/  FFMA R3, R66, R154, R3 ;  /* 0x0000009a42037223 */ /* 0x000fca0000000003 */
[----:B------:R0:W-:Y:S05]  /*7000*/  @P3 STG.E desc[UR36][R8.64+0x140], R3 ;  /* 0x0001400308003986 */ /* 0x0001ea000c101924 */
[----:B------:R-:W-:Y:S05]  /*7010*/  @!P2 BRA `(.L_x_239) ;  /* 0x000000000004a947 */ /* 0x000fea0003800000 */
[----:B------:R0:W5:Y:S02]  /*7020*/  LDG.E.LTC128B R174, desc[UR36][R10.64+0x144] ;  /* 0x000144240aae7981 */ /* 0x000164000c1e1920 */
.L_x_239:
[----:B------:R-:W-:Y:S05]  /*7030*/  BSYNC B1 ;  /* 0x0000000000017941 */ /* 0x000fea0003800000 */
.L_x_238:
[----:B-----5:R-:W-:Y:S01]  /*7040*/  FMUL R12, R174, R155 ;  /* 0x0000009bae0c7220 */ /* 0x020fe20000400000 */
[----:B------:R-:W-:Y:S01]  /*7050*/  ISETP.GT.AND P3, PT, R0, 0x58, P0 ;  /* 0x000000580000780c */ /* 0x000fe20000764270 */
[----:B------:R-:W-:Y:S02]  /*7060*/  BSSY B1, `(.L_x_240) ;  /* 0x0000005000017945 */ /* 0x000fe40003800000 */
[----:B------:R-:W-:-:S05]  /*7070*/  FFMA R67, R67, R154, R12 ;  /* 0x0000009a43437223 */ /* 0x000fca000000000c */
[----:B------:R0:W-:Y:S05]  /*7080*/  @P2 STG.E desc[UR36][R8.64+0x144], R67 ;  /* 0x0001444308002986 */ /* 0x0001ea000c101924 */
[----:B------:R-:W-:Y:S05]  /*7090*/  @!P3 BRA `(.L_x_241) ;  /* 0x000000000004b947 */ /* 0x000fea0003800000 */
[----:B------:R0:W5:Y:S02]  /*70a0*/  LDG.E.LTC128B R174, desc[UR36][R4.64+0x160] ;  /* 0x0001602404ae7981 */ /* 0x000164000c1e1920 */
.L_x_241:
[----:B------:R-:W-:Y:S05]  /*70b0*/  BSYNC B1 ;  /* 0x0000000000017941 */ /* 0x000fea0003800000 */
.L_x_240:
[----:B0----5:R-:W-:Y:S01]  /*70c0*/  FMUL R3, R174, R155 ;  /* 0x0000009bae037220 */ /* 0x021fe20000400000 */
[----:B------:R-:W-:Y:S01]  /*70d0*/  ISETP.GT.AND P2, PT, R0, 0x59, P0 ;  /* 0x000000590000780c */ /* 0x000fe20000744270 */
[----:B------:R-:W-:Y:S02]  /*70e0*/  BSSY B1, `(.L_x_242) ;  /* 0x0000005000017945 */ /* 0x000fe40003800000 */
[----:B------:R-:W-:-:S05]  /*70f0*/  FFMA R3, R68, R154, R3 ;  /* 0x0000009a44037223 */ /* 0x000fca0000000003 */
[----:B------:R0:W-:Y:S05]  /*7100*/  @P3 STG.E desc[UR36][R6.64+0x160], R3 ;  /* 0x0001600306003986 */ /* 0x0001ea000c101924 */
[----:B------:R-:W-:Y:S05]  /*7110*/  @!P2 BRA `(.L_x_243) ;  /* 0x000000000004a947 */ /* 0x000fea0003800000 */
[----:B------:R0:W5:Y:S02]  /*7120*/  LDG.E.LTC128B R174, desc[UR36][R4.64+0x164] ;  /* 0x0001642404ae7981 */ /* 0x000164000c1e1920 */
.L_x_243:
[----:B------:R-:W-:Y:S05]  /*7130*/  BSYNC B1 ;  /* 0x0000000000017941 */ /* 0x000fea0003800000 */
.L_x_242:
[----:B-----5:R-:W-:Y:S01]  /*7140*/  FMUL R12, R174, R155 ;  /* 0x0000009bae0c7220 */ /* 0x020fe20000400000 */
[----:B------:R-:W-:Y:S01]  /*7150*/  ISETP.GT.AND P3, PT, R0, 0x58, P1 ;  /* 0x000000580000780c */ /* 0x000fe20000f64270 */
[----:B------:R-:W-:Y:S02]  /*7160*/  BSSY B1, `(.L_x_244) ;  /* 0x0000005000017945 */ /* 0x000fe40003800000 */
[----:B------:R-:W-:-:S05]  /*7170*/  FFMA R69, R69, R154, R12 ;  /* 0x0000009a45457223 */ /* 0x000fca000000000c */
[----:B------:R0:W-:Y:S05]  /*7180*/  @P2 STG.E desc[UR36][R6.64+0x164], R69 ;  /* 0x0001644506002986 */ /* 0x0001ea000c101924 */
[----:B------:R-:W-:Y:S05]  /*7190*/  @!P3 BRA `(.L_x_245) ;  /* 0x000000000004b947 */ /* 0x000fea0003800000 */
[----:B------:R0:W5:Y:S02]  /*71a0*/  LDG.E.LTC128B R174, desc[UR36][R10.64+0x160] ;  /* 0x000160240aae7981 */ /* 0x000164000c1e1920 */
.L_x_245:
[----:B------:R-:W-:Y:S05]  /*71b0*/  BSYNC B1 ;  /* 0x0000000000017941 */ /* 0x000fea0003800000 */
.L_x_244:
[----:B0----5:R-:W-:Y:S01]  /*71c0*/  FMUL R3, R174, R155 ;  /* 0x0000009bae037220 */ /* 0x021fe20000400000 */
[----:B------:R-:W-:Y:S01]  /*71d0*/  ISETP.GT.AND P2, PT, R0, 0x59, P1 ;  /* 0x000000590000780c */ /* 0x000fe20000f44270 */
[----:B------:R-:W-:Y:S02]  /*71e0*/  BSSY B1, `(.L_x_246) ;  /* 0x0000005000017945 */ /* 0x000fe40003800000 */
[----:B------:R-:W-:-:S05]  /*71f0*/  FFMA R3, R70, R154, R3 ;  /* 0x0000009a46037223 */ /* 0x000fca0000000003 */
[----:B------:R0:W-:Y:S05]  /*7200*/  @P3 STG.E desc[UR36][R8.64+0x160], R3 ;  /* 0x0001600308003986 */ /* 0x0001ea000c101924 */
[----:B------:R-:W-:Y:S05]  /*7210*/  @!P2 BRA `(.L_x_247) ;  /* 0x000000000004a947 */ /* 0x000fea0003800000 */
[----:B------:R0:W5:Y:S02]  /*7220*/  LDG.E.LTC128B R174, desc[UR36][R10.64+0x164] ;  /* 0x000164240aae7981 */ /* 0x000164000c1e1920 */
.L_x_247:
[----:B------:R-:W-:Y:S05]  /*7230*/  BSYNC B1 ;  /* 0x0000000000017941 */ /* 0x000fea0003800000 */
.L_x_246:
[----:B-----5:R-:W-:Y:S01]  /*7240*/  FMUL R12, R174, R155 ;  /* 0x0000009bae0c7220 */ /* 0x020fe20000400000 */
[----:B------:R-:W-:Y:S01]  /*7250*/  ISETP.GT.AND P3, PT, R0, 0x60, P0 ;  /* 0x000000600000780c */ /* 0x000fe20000764270 */
[----:B------:R-:W-:Y:S02]  /*7260*/  BSSY B1, `(.L_x_248) ;  /* 0x0000005000017945 */ /* 0x000fe40003800000 */
[----:B------:R-:W-:-:S05]  /*7270*/  FFMA R71, R71, R154, R12 ;  /* 0x0000009a47477223 */ /* 0x000fca000000000c */
[----:B------:R0:W-:Y:S05]  /*7280*/  @P2 STG.E desc[UR36][R8.64+0x164], R71 ;  /* 0x0001644708002986 */ /* 0x0001ea000c101924 */
[----:B------:R-:W-:Y:S05]  /*7290*/  @!P3 BRA `(.L_x_249) ;  /* 0x000000000004b947 */ /* 0x000fea0003800000 */
[----:B------:R0:W5:Y:S02]  /*72a0*/  LDG.E.LTC128B R174, desc[UR36][R4.64+0x180] ;  /* 0x0001802404ae7981 */ /* 0x000164000c1e1920 */
.L_x_249:
[----:B------:R-:W-:Y:S05]  /*72b0*/  BSYNC B1 ;  /* 0x0000000000017941 */ /* 0x000fea0003800000 */
.L_x_248:
[----:B0----5:R-:W-:Y:S01]  /*72c0*/  FMUL R3, R174, R155 ;  /* 0x0000009bae037220 */ /* 0x021fe20000400000 */
[----:B------:R-:W-:Y:S01]  /*72d0*/  ISETP.GT.AND P2, PT, R0, 0x61, P0 ;  /* 0x000000610000780c */ /* 0x000fe20000744270 */
[----:B------:R-:W-:Y:S02]  /*72e0*/  BSSY B1, `(.L_x_250) ;  /* 0x0000005000017945 */ /* 0x000fe40003800000 */
[----:B------:R-:W-:-:S05]  /*72f0*/  FFMA R3, R72, R154, R3 ;  /* 0x0000009a48037223 */ /* 0x000fca0000000003 */
[----:B------:R0:W-:Y:S05]  /*7300*/  @P3 STG.E desc[UR36][R6.64+0x180], R3 ;  /* 0x0001800306003986 */ /* 0x0001ea000c101924 */
[----:B------:R-:W-:Y:S05]  /*7310*/  @!P2 BRA `(.L_x_251) ;  /* 0x000000000004a947 */ /* 0x000fea0003800000 */
[----:B------:R0:W5:Y:S02]  /*7320*/  LDG.E.LTC128B R174, desc[UR36][R4.64+0x184] ;  /* 0x0001842404ae7981 */ /* 0x000164000c1e1920 */
.L_x_251:
[----:B------:R-:W-:Y:S05]  /*7330*/  BSYNC B1 ;  /* 0x0000000000017941 */ /* 0x000fea0003800000 */
.L_x_250:
[----:B-----5:R-:W-:Y:S01]  /*7340*/  FMUL R12, R174, R155 ;  /* 0x0000009bae0c7220 */ /* 0x020fe20000400000 */
[----:B------:R-:W-:Y:S01]  /*7350*/  ISETP.GT.AND P3, PT, R0, 0x60, P1 ;  /* 0x000000600000780c */ /* 0x000fe20000f64270 */
[----:B------:R-:W-:Y:S02]  /*7360*/  BSSY B1, `(.L_x_252) ;  /* 0x0000005000017945 */ /* 0x000fe40003800000 */
[----:B------:R-:W-:-:S05]  /*7370*/  FFMA R73, R73, R154, R12 ;  /* 0x0000009a49497223 */ /* 0x000fca000000000c */
[----:B------:R0:W-:Y:S05]  /*7380*/  @P2 STG.E desc[UR36][R6.64+0x184], R73 ;  /* 0x0001844906002986 */ /* 0x0001ea000c101924 */
[----:B------:R-:W-:Y:S05]  /*7390*/  @!P3 BRA `(.L_x_253) ;  /* 0x000000000004b947 */ /* 0x000fea0003800000 */
[----:B------:R0:W5:Y:S02]  /*73a0*/  LDG.E.LTC128B R174, desc[UR36][R10.64+0x180] ;  /* 0x000180240aae7981 */ /* 0x000164000c1e1920 */
.L_x_253:
[----:B------:R-:W-:Y:S05]  /*73b0*/  BSYNC B1 ;  /* 0x0000000000017941 */ /* 0x000fea0003800000 */
.L_x_252:
[----:B0----5:R-:W-:Y:S01]  /*73c0*/  FMUL R3, R174, R155 ;  /* 0x0000009bae037220 */ /* 0x021fe20000400000 */
[----:B------:R-:W-:Y:S01]  /*73d0*/  ISETP.GT.AND P2, PT, R0, 0x61, P1 ;  /* 0x000000610000780c */ /* 0x000fe20000f44270 */
[----:B------:R-:W-:Y:S02]  /*73e0*/  BSSY B1, `(.L_x_254) ;  /* 0x0000005000017945 */ /* 0x000fe40003800000 */
[----:B------:R-:W-:-:S05]  /*73f0*/  FFMA R3, R74, R154, R3 ;  /* 0x0000009a4a037223 */ /* 0x000fca0000000003 */
[----:B------:R0:W-:Y:S05]  /*7400*/  @P3 STG.E desc[UR36][R8.64+0x180], R3 ;  /* 0x0001800308003986 */ /* 0x0001ea000c101924 */
[----:B------:R-:W-:Y:S05]  /*7410*/  @!P2 BRA `(.L_x_255) ;  /* 0x000000000004a947 */ /* 0x000fea0003800000 */
[----:B------:R0:W5:Y:S02]  /*7420*/  LDG.E.LTC128B R174, desc[UR36][R10.64+0x184] ;  /* 0x000184240aae7981 */ /* 0x000164000c1e1920 */
.L_x_255:
[----:B------:R-:W-:Y:S05]  /*7430*/  BSYNC B1 ;  /* 0x0000000000017941 */ /* 0x000fea0003800000 */
.L_x_254:
[----:B-----5:R-:W-:Y:S01]  /*7440*/  FMUL R12, R174, R155 ;  /* 0x0000009bae0c7220 */ /* 0x020fe20000400000 */
[----:B------:R-:W-:Y:S01]  /*7450*/  ISETP.GT.AND P3, PT, R0, 0x68, P0 ;  /* 0x000000680000780c */ /* 0x000fe20000764270 */
[----:B------:R-:W-:Y:S02]  /*7460*/  BSSY B1, `(.L_x_256) ;  /* 0x0000005000017945 */ /* 0x000fe40003800000 */
[----:B------:R-:W-:-:S05]  /*7470*/  FFMA R75, R75, R154, R12 ;  /* 0x0000009a4b4b7223 */ /* 0x000fca000000000c */
[----:B------:R0:W-:Y:S05]  /*7480*/  @P2 STG.E desc[UR36][R8.64+0x184], R75 ;  /* 0x0001844b08002986 */ /* 0x0001ea000c101924 */
[----:B------:R-:W-:Y:S05]  /*7490*/  @!P3 BRA `(.L_x_257) ;  /* 0x000000000004b947 */ /* 0x000fea0003800000 */
[----:B------:R0:W5:Y:S02]  /*74a0*/  LDG.E.LTC128B R174, desc[UR36][R4.64+0x1a0] ;  /* 0x0001a02404ae7981 */ /* 0x000164000c1e1920 */
.L_x_257:
[----:B------:R-:W-:Y:S05]  /*74b0*/  BSYNC B1 ;  /* 0x0000000000017941 */ /* 0x000fea0003800000 */
.L_x_256:
[----:B0----5:R-:W-:Y:S01]  /*74c0*/  FMUL R3, R174, R155 ;  /* 0x0000009bae037220 */ /* 0x021fe20000400000 */
[----:B------:R-:W-:Y:S01]  /*74d0*/  ISETP.GT.AND P2, PT, R0, 0x69, P0 ;  /* 0x000000690000780c */ /* 0x000fe20000744270 */
[----:B------:R-:W-:Y:S02]  /*74e0*/  BSSY B1, `(.L_x_258) ;  /* 0x0000005000017945 */ /* 0x000fe40003800000 */
[----:B------:R-:W-:-:S05]  /*74f0*/  FFMA R3, R76, R154, R3 ;  /* 0x0000009a4c037223 */ /* 0x000fca0000000003 */
[----:B------:R0:W-:Y:S05]  /*7500*/  @P3 STG.E desc[UR36][R6.64+0x1a0], R3 ;  /* 0x0001a00306003986 */ /* 0x0001ea000c101924 */
[----:B------:R-:W-:Y:S05]  /*7510*/  @!P2 BRA `(.L_x_259) ;  /* 0x000000000004a947 */ /* 0x000fea0003800000 */
[----:B------:R0:W5:Y:S02]  /*7520*/  LDG.E.LTC128B R174, desc[UR36][R4.64+0x1a4] ;  /* 0x0001a42404ae7981 */ /* 0x000164000c1e1920 */
.L_x_259:
[----:B------:R-:W-:Y:S05]  /*7530*/  BSYNC B1 ;  /* 0x0000000000017941 */ /* 0x000fea0003800000 */
.L_x_258:
[----:B-----5:R-:W-:Y:S01]  /*7540*/  FMUL R12, R174, R155 ;  /* 0x0000009bae0c7220 */ /* 0x020fe20000400000 */
[----:B------:R-:W-:Y:S01]  /*7550*/  ISETP.GT.AND P3, PT, R0, 0x68, P1 ;  /* 0x000000680000780c */ /* 0x000fe20000f64270 */
[----:B------:R-:W-:Y:S02]  /*7560*/  BSSY B1, `(.L_x_260) ;  /* 0x0000005000017945 */ /* 0x000fe40003800000 */
[----:B------:R-:W-:-:S05]  /*7570*/  FFMA R77, R77, R154, R12 ;  /* 0x0000009a4d4d7223 */ /* 0x000fca000000000c */
[----:B------:R0:W-:Y:S05]  /*7580*/  @P2 STG.E desc[UR36][R6.64+0x1a4], R77 ;  /* 0x0001a44d06002986 */ /* 0x0001ea000c101924 */
[----:B------:R-:W-:Y:S05]  /*7590*/  @!P3 BRA `(.L_x_261) ;  /* 0x000000000004b947 */ /* 0x000fea0003800000 */
[----:B------:R0:W5:Y:S02]  /*75a0*/  LDG.E.LTC128B R174, desc[UR36][R10.64+0x1a0] ;  /* 0x0001a0240aae7981 */ /* 0x000164000c1e1920 */
.L_x_261:
[----:B------:R-:W-:Y:S05]  /*75b0*/  BSYNC B1 ;  /* 0x0000000000017941 */ /* 0x000fea0003800000 */
.L_x_260:
[----:B0----5:R-:W-:Y:S01]  /*75c0*/  FMUL R3, R174, R155 ;  /* 0x0000009bae037220 */ /* 0x021fe20000400000 */
[----:B------:R-:W-:Y:S01]  /*75d0*/  ISETP.GT.AND P2, PT, R0, 0x69, P1 ;  /* 0x000000690000780c */ /* 0x000fe20000f44270 */
[----:B------:R-:W-:Y:S02]  /*75e0*/  BSSY B1, `(.L_x_262) ;  /* 0x0000005000017945 */ /* 0x000fe40003800000 */
[----:B------:R-:W-:-:S05]  /*75f0*/  FFMA R3, R78, R154, R3 ;  /* 0x0000009a4e037223 */ /* 0x000fca0000000003 */
[----:B------:R0:W-:Y:S05]  /*7600*/  @P3 STG.E desc[UR36][R8.64+0x1a0], R3 ;  /* 0x0001a00308003986 */ /* 0x0001ea000c101924 */
[----:B------:R-:W-:Y:S05]  /*7610*/  @!P2 BRA `(.L_x_263) ;  /* 0x000000000004a947 */ /* 0x000fea0003800000 */
[----:B------:R0:W5:Y:S02]  /*7620*/  LDG.E.LTC128B R174, desc[UR36][R10.64+0x1a4] ;  /* 0x0001a4240aae7981 */ /* 0x000164000c1e1920 */
.L_x_263:
[----:B------:R-:W-:Y:S05]  /*7630*/  BSYNC B1 ;  /* 0x0000000000017941 */ /* 0x000fea0003800000 */
.L_x_262:
[----:B-----5:R-:W-:Y:S01]  /*7640*/  FMUL R12, R174, R155 ;  /* 0x0000009bae0c7220 */ /* 0x020fe20000400000 */
[----:B------:R-:W-:Y:S01]  /*7650*/  ISETP.GT.AND P3, PT, R0, 0x70, P0 ;  /* 0x000000700000780c */ /* 0x000fe20000764270 */
[----:B------:R-:W-:Y:S02]  /*7660*/  BSSY B1, `(.L_x_264) ;  /* 0x0000005000017945 */ /* 0x000fe40003800000 */
[----:B------:R-:W-:-:S05]  /*7670*/  FFMA R79, R79, R154, R12 ;  /* 0x0000009a4f4f7223 */ /* 0x000fca000000000c */
[----:B------:R0:W-:Y:S05]  /*7680*/  @P2 STG.E desc[UR36][R8.64+0x1a4], R79 ;  /* 0x0001a44f08002986 */ /* 0x0001ea000c101924 */
[----:B------:R-:W-:Y:S05]  /*7690*/  @!P3 BRA `(.L_x_265) ;  /* 0x000000000004b947 */ /* 0x000fea0003800000 */
[----:B------:R0:W5:Y:S02]  /*76a0*/  LDG.E.LTC128B R174, desc[UR36][R4.64+0x1c0] ;  /* 0x0001c02404ae7981 */ /* 0x000164000c1e1920 */
.L_x_265:
[----:B------:R-:W-:Y:S05]  /*76b0*/  BSYNC B1 ;  /* 0x0000000000017941 */ /* 0x000fea0003800000 */
.L_x_264:
[----:B0----5:R-:W-:Y:S01]  /*76c0*/  FMUL R3, R174, R155 ;  /* 0x0000009bae037220 */ /* 0x021fe20000400000 */
[----:B------:R-:W-:Y:S01]  /*76d0*/  ISETP.GT.AND P2, PT, R0, 0x71, P0 ;  /* 0x000000710000780c */ /* 0x000fe20000744270 */
[----:B------:R-:W-:Y:S02]  /*76e0*/  BSSY B1, `(.L_x_266) ;  /* 0x0000005000017945 */ /* 0x000fe40003800000 */
[----:B------:R-:W-:-:S05]  /*76f0*/  FFMA R3, R80, R154, R3 ;  /* 0x0000009a50037223 */ /* 0x000fca0000000003 */
[----:B------:R0:W-:Y:S05]  /*7700*/  @P3 STG.E desc[UR36][R6.64+0x1c0], R3 ;  /* 0x0001c00306003986 */ /* 0x0001ea000c101924 */
[----:B------:R-:W-:Y:S05]  /*7710*/  @!P2 BRA `(.L_x_267) ;  /* 0x000000000004a947 */ /* 0x000fea0003800000 */
[----:B------:R0:W5:Y:S02]  /*7720*/  LDG.E.LTC128B R174, desc[UR36][R4.64+0x1c4] ;  /* 0x0001c42404ae7981 */ /* 0x000164000c1e1920 */
.L_x_267:
[----:B------:R-:W-:Y:S05]  /*7730*/  BSYNC B1 ;  /* 0x0000000000017941 */ /* 0x000fea0003800000 */
.L_x_266:
[----:B-----5:R-:W-:Y:S01]  /*7740*/  FMUL R12, R174, R155 ;  /* 0x0000009bae0c7220 */ /* 0x020fe20000400000 */
[----:B------:R-:W-:Y:S01]  /*7750*/  ISETP.GT.AND P3, PT, R0, 0x70, P1 ;  /* 0x000000700000780c */ /* 0x000fe20000f64270 */
[----:B------:R-:W-:Y:S02]  /*7760*/  BSSY B1, `(.L_x_268) ;  /* 0x0000005000017945 */ /* 0x000fe40003800000 */
[----:B------:R-:W-:-:S05]  /*7770*/  FFMA R81, R81, R154, R12 ;  /* 0x0000009a51517223 */ /* 0x000fca000000000c */
[----:B------:R0:W-:Y:S05]  /*7780*/  @P2 STG.E desc[UR36][R6.64+0x1c4], R81 ;  /* 0x0001c45106002986 */ /* 0x0001ea000c101924 */
[----:B------:R-:W-:Y:S05]  /*7790*/  @!P3 BRA `(.L_x_269) ;  /* 0x000000000004b947 */ /* 0x000fea0003800000 */
[----:B------:R0:W5:Y:S02]  /*77a0*/  LDG.E.LTC128B R174, desc[UR36][R10.64+0x1c0] ;  /* 0x0001c0240aae7981 */ /* 0x000164000c1e1920 */
.L_x_269:
[----:B------:R-:W-:Y:S05]  /*77b0*/  BSYNC B1 ;  /* 0x0000000000017941 */ /* 0x000fea0003800000 */
.L_x_268:
[----:B0----5:R-:W-:Y:S01]  /*77c0*/  FMUL R3, R174, R155 ;  /* 0x0000009bae037220 */ /* 0x021fe20000400000 */
[----:B------:R-:W-:Y:S01]  /*77d0*/  ISETP.GT.AND P2, PT, R0, 0x71, P1 ;  /* 0x000000710000780c */ /* 0x000fe20000f44270 */
[----:B------:R-:W-:Y:S02]  /*77e0*/  BSSY B1, `(.L_x_270) ;  /* 0x0000005000017945 */ /* 0x000fe40003800000 */
[----:B------:R-:W-:-:S05]  /*77f0*/  FFMA R3, R82, R154, R3 ;  /* 0x0000009a52037223 */ /* 0x000fca0000000003 */
[----:B------:R0:W-:Y:S05]  /*7800*/  @P3 STG.E desc[UR36][R8.64+0x1c0], R3 ;  /* 0x0001c00308003986 */ /* 0x0001ea000c101924 */
[----:B------:R-:W-:Y:S05]  /*7810*/  @!P2 BRA `(.L_x_271) ;  /* 0x000000000004a947 */ /* 0x000fea0003800000 */
[----:B------:R0:W5:Y:S02]  /*7820*/  LDG.E.LTC128B R174, desc[UR36][R10.64+0x1c4] ;  /* 0x0001c4240aae7981 */ /* 0x000164000c1e1920 */
.L_x_271:
[----:B------:R-:W-:Y:S05]  /*7830*/  BSYNC B1 ;  /* 0x0000000000017941 */ /* 0x000fea0003800000 */
.L_x_270:
[----:B-----5:R-:W-:Y:S01]  /*7840*/  FMUL R12, R174, R155 ;  /* 0x0000009bae0c7220 */ /* 0x020fe20000400000 */
[----:B------:R-:W-:Y:S01]  /*7850*/  ISETP.GT.AND P3, PT, R0, 0x78, P0 ;  /* 0x000000780000780c */ /* 0x000fe20000764270 */
[----:B------:R-:W-:Y:S02]  /*7860*/  BSSY B1, `(.L_x_272) ;  /* 0x0000005000017945 */ /* 0x000fe40003800000 */
[----:B------:R-:W-:-:S05]  /*7870*/  FFMA R83, R83, R154, R12 ;  /* 0x0000009a53537223 */ /* 0x000fca000000000c */
[----:B------:R0:W-:Y:S05]  /*7880*/  @P2 STG.E desc[UR36][R8.64+0x1c4], R83 ;  /* 0x0001c45308002986 */ /* 0x0001ea000c101924 */
[----:B------:R-:W-:Y:S05]  /*7890*/  @!P3 BRA `(.L_x_273) ;  /* 0x000000000004b947 */ /* 0x000fea0003800000 */
[----:B------:R0:W5:Y:S02]  /*78a0*/  LDG.E.LTC128B R174, desc[UR36][R4.64+0x1e0] ;  /* 0x0001e02404ae7981 */ /* 0x000164000c1e1920 */
.L_x_273:
[----:B------:R-:W-:Y:S05]  /*78b0*/  BSYNC B1 ;  /* 0x0000000000017941 */ /* 0x000fea0003800000 */
.L_x_272:
[----:B0----5:R-:W-:Y:S01]  /*78c0*/  FMUL R3, R174, R155 ;  /* 0x0000009bae037220 */ /* 0x021fe20000400000 */
[----:B------:R-:W-:Y:S01]  /*78d0*/  ISETP.GT.AND P0, PT, R0, 0x79, P0 ;  /* 0x000000790000780c */ /* 0x000fe20000704270 */
[----:B------:R-:W-:Y:S02]  /*78e0*/  BSSY B1, `(.L_x_274) ;  /* 0x0000005000017945 */ /* 0x000fe40003800000 */
[----:B------:R-:W-:-:S05]  /*78f0*/  FFMA R3, R84, R154, R3 ;  /* 0x0000009a54037223 */ /* 0x000fca0000000003 */
[----:B------:R0:W-:Y:S05]  /*7900*/  @P3 STG.E desc[UR36][R6.64+0x1e0], R3 ;  /* 0x0001e00306003986 */ /* 0x0001ea000c101924 */
[----:B------:R-:W-:Y:S05]  /*7910*/  @!P0 BRA `(.L_x_275) ;  /* 0x0000000000048947 */ /* 0x000fea0003800000 */
[----:B------:R0:W5:Y:S02]  /*7920*/  LDG.E.LTC128B R174, desc[UR36][R4.64+0x1e4] ;  /* 0x0001e42404ae7981 */ /* 0x000164000c1e1920 */
.L_x_275:
[----:B------:R-:W-:Y:S05]  /*7930*/  BSYNC B1 ;  /* 0x0000000000017941 */ /* 0x000fea0003800000 */
.L_x_274:
[----:B0-2--5:R-:W-:Y:S01]  /*7940*/  FMUL R4, R174, R155 ;  /* 0x0000009bae047220 */ /* 0x025fe20000400000 */
[----:B------:R-:W-:Y:S01]  /*7950*/  ISETP.GT.AND P2, PT, R0, 0x78, P1 ;  /* 0x000000780000780c */ /* 0x000fe20000f44270 */
[----:B------:R-:W-:Y:S02]  /*7960*/  BSSY B1, `(.L_x_276) ;  /* 0x0000005000017945 */ /* 0x000fe40003800000 */
[----:B------:R-:W-:-:S05]  /*7970*/  FFMA R85, R85, R154, R4 ;  /* 0x0000009a55557223 */ /* 0x000fca0000000004 */
[----:B------:R0:W-:Y:S05]  /*7980*/  @P0 STG.E desc[UR36][R6.64+0x1e4], R85 ;  /* 0x0001e45506000986 */ /* 0x0001ea000c101924 */
[----:B------:R-:W-:Y:S05]  /*7990*/  @!P2 BRA `(.L_x_277) ;  /* 0x000000000004a947 */ /* 0x000fea0003800000 */
[----:B------:R2:W5:Y:S02]  /*79a0*/  LDG.E.LTC128B R174, desc[UR36][R10.64+0x1e0] ;  /* 0x0001e0240aae7981 */ /* 0x000564000c1e1920 */
.L_x_277:
[----:B------:R-:W-:Y:S05]  /*79b0*/  BSYNC B1 ;  /* 0x0000000000017941 */ /* 0x000fea0003800000 */
.L_x_276:
[----:B-----5:R-:W-:Y:S01]  /*79c0*/  FMUL R3, R174, R155 ;  /* 0x0000009bae037220 */ /* 0x020fe20000400000 */
[----:B------:R-:W-:Y:S01]  /*79d0*/  @P2 IMAD.MOV.U32 R4, RZ, RZ, R8 ;  /* 0x000000ffff042224 */ /* 0x000fe200078e0008 */
[----:B------:R-:W-:Y:S01]  /*79e0*/  @P2 MOV R5, R9 ;  /* 0x0000000900052202 */ /* 0x000fe20000000f00 */
[----:B------:R-:W-:Y:S01]  /*79f0*/  BSSY B1, `(.L_x_278) ;  /* 0x0000006000017945 */ /* 0x000fe20003800000 */
[----:B------:R-:W-:Y:S01]  /*7a00*/  FFMA R3, R86, R154, R3 ;  /* 0x0000009a56037223 */ /* 0x000fe20000000003 */
[----:B------:R-:W-:-:S04]  /*7a10*/  ISETP.GT.AND P1, PT, R0, 0x79, P1 ;  /* 0x000000790000780c */ /* 0x000fc80000f24270 */
[----:B------:R0:W-:Y:S09]  /*7a20*/  @P2 STG.E desc[UR36][R4.64+0x1e0], R3 ;  /* 0x0001e00304002986 */ /* 0x0001f2000c101924 */
[----:B------:R-:W-:Y:S05]  /*7a30*/  @!P1 BRA `(.L_x_279) ;  /* 0x0000000000049947 */ /* 0x000fea0003800000 */
[----:B------:R0:W5:Y:S02]  /*7a40*/  LDG.E.LTC128B R174, desc[UR36][R10.64+0x1e4] ;  /* 0x0001e4240aae7981 */ /* 0x000164000c1e1920 */
.L_x_279:
[----:B------:R-:W-:Y:S05]  /*7a50*/  BSYNC B1 ;  /* 0x0000000000017941 */ /* 0x000fea0003800000 */
.L_x_278:
[----:B-----5:R-:W-:-:S04]  /*7a60*/  FMUL R174, R174, R155 ;  /* 0x0000009baeae7220 */ /* 0x020fc80000400000 */
[----:B------:R-:W-:Y:S01]  /*7a70*/  FFMA R87, R87, R154, R174 ;  /* 0x0000009a57577223 */ /* 0x000fe200000000ae */
[----:B------:R-:W-:Y:S06]  /*7a80*/  @!P1 BRA `(.L_x_280) ;  /* 0x0000001c002c9947 */ /* 0x000fec0003800000 */
[----:B------:R0:W-:Y:S01]  /*7a90*/  STG.E desc[UR36][R8.64+0x1e4], R87 ;  /* 0x0001e45708007986 */ /* 0x0001e2000c101924 */
[----:B------:R-:W-:Y:S05]  /*7aa0*/  BRA `(.L_x_280) ;  /* 0x0000001c00247947 */ /* 0x000fea0003800000 */
.L_x_29:
[----:B------:R-:W-:Y:S01]  /*7ab0*/  ULDC.64 UR4, c[0x0][0x5c0] ;  /* 0x0001700000047ab9 */ /* 0x000fe20000000a00 */
[----:B------:R-:W-:Y:S01]  /*7ac0*/  ISETP.GT.AND P4, PT, R0, 0x1, P0 ;  /* 0x000000010000780c */ /* 0x000fe20000784270 */
[-C--:B------:R-:W-:Y:S01]  /*7ad0*/  FMUL R13, R88, R154.reuse ;  /* 0x0000009a580d7220 */ /* 0x080fe20000400000 */
[----:B------:R-:W-:Y:S01]  /*7ae0*/  LEA R8, P1, R168, UR4, 0x2 ;  /* 0x00000004a8087c11 */ /* 0x000fe2000f8210ff */
[----:B------:R-:W-:Y:S01]  /*7af0*/  IMAD.SHL.U32 R7, R4, 0x20, RZ ;  /* 0x0000002004077824 */ /* 0x000fe200078e00ff */
[----:B------:R-:W-:Y:S01]  /*7b00*/  ISETP.GT.AND P2, PT, R3, 0x8, PT ;  /* 0x000000080300780c */ /* 0x000fe20003f44270 */
[-C--:B------:R-:W-:Y:S01]  /*7b10*/  FMUL R89, R89, R154.reuse ;  /* 0x0000009a59597220 */ /* 0x080fe20000400000 */
[----:B------:R-:W-:Y:S01]  /*7b20*/  LEA.HI.X R9, R168, UR5, R171, 0x2, P1 ;  /* 0x00000005a8097c11 */ /* 0x000fe200088f14ab */
[-C--:B------:R-:W-:Y:S01]  /*7b30*/  FMUL R91, R91, R154.reuse ;  /* 0x0000009a5b5b7220 */ /* 0x080fe20000400000 */
[----:B------:R-:W-:Y:S01]  /*7b40*/  ISETP.GT.AND P1, PT, R0, RZ, P2 ;  /* 0x000000ff0000720c */ /* 0x000fe20001724270 */
[-C--:B------:R-:W-:Y:S01]  /*7b50*/  FMUL R15, R92, R154.reuse ;  /* 0x0000009a5c0f7220 */ /* 0x080fe20000400000 */
[----:B------:R-:W-:Y:S01]  /*7b60*/  SHF.L.U64.HI R6, R4, 0x5, R5 ;  /* 0x0000000504067819 */ /* 0x000fe20000010205 */
[----:B------:R0:W-:Y:S01]  /*7b70*/  @P3 STG.E desc[UR36][R8.64], R13 ;  /* 0x0000000d08003986 */ /* 0x0001e2000c101924 */
[C---:B------:R-:W-:Y:S01]  /*7b80*/  ISETP.GT.AND P3, PT, R0.reuse, 0x1, P2 ;  /* 0x000000010000780c */ /* 0x040fe20001764270 */
[----:B------:R-:W-:Y:S01]  /*7b90*/  FMUL R93, R93, R154 ;  /* 0x0000009a5d5d7220 */ /* 0x000fe20000400000 */
[----:B------:R-:W-:Y:S01]  /*7ba0*/  IADD3 R10, P5, R7, R8, RZ ;  /* 0x00000008070a7210 */ /* 0x000fe20007fbe0ff */
[----:B------:R-:W-:Y:S01]  /*7bb0*/  @P4 STG.E desc[UR36][R8.64+0x4], R89 ;  /* 0x0000045908004986 */ /* 0x000fe2000c101924 */
[----:B------:R-:W-:Y:S01]  /*7bc0*/  ISETP.GT.AND P4, PT, R0, 0x8, P0 ;  /* 0x000000080000780c */ /* 0x000fe20000784270 */
[-C--:B------:R-:W-:Y:S01]  /*7bd0*/  FMUL R21, R94, R154.reuse ;  /* 0x0000009a5e157220 */ /* 0x080fe20000400000 */
[-C--:B------:R-:W-:Y:S01]  /*7be0*/  FMUL R95, R95, R154.reuse ;  /* 0x0000009a5f5f7220 */ /* 0x080fe20000400000 */
[----:B------:R-:W-:Y:S01]  /*7bf0*/  IMAD.X R11, R6, 0x1, R9, P5 ;  /* 0x00000001060b7824 */ /* 0x000fe200028e0609 */
[----:B------:R-:W-:Y:S01]  /*7c00*/  ISETP.GT.AND P5, PT, R0, 0x9, P0 ;  /* 0x000000090000780c */ /* 0x000fe200007a4270 */
[-C--:B------:R-:W-:Y:S01]  /*7c10*/  FMUL R97, R97, R154.reuse ;  /* 0x0000009a61617220 */ /* 0x080fe20000400000 */
[-C--:B------:R-:W-:Y:S01]  /*7c20*/  FMUL R99, R99, R154.reuse ;  /* 0x0000009a63637220 */ /* 0x080fe20000400000 */
[-C--:B0-----:R-:W-:Y:S01]  /*7c30*/  FMUL R13, R90, R154.reuse ;  /* 0x0000009a5a0d7220 */ /* 0x081fe20000400000 */
[-C--:B------:R-:W-:Y:S01]  /*7c40*/  FMUL R101, R101, R154.reuse ;  /* 0x0000009a65657220 */ /* 0x080fe20000400000 */
[-C--:B------:R-:W-:Y:S01]  /*7c50*/  FMUL R103, R103, R154.reuse ;  /* 0x0000009a67677220 */ /* 0x080fe20000400000 */
[-C--:B------:R-:W-:Y:S01]  /*7c60*/  FMUL R105, R105, R154.reuse ;  /* 0x0000009a69697220 */ /* 0x080fe20000400000 */
[-C--:B------:R-:W-:Y:S01]  /*7c70*/  FMUL R107, R107, R154.reuse ;  /* 0x0000009a6b6b7220 */ /* 0x080fe20000400000 */
[----:B------:R0:W-:Y:S01]  /*7c80*/  @P1 STG.E desc[UR36][R10.64], R13 ;  /* 0x0000000d0a001986 */ /* 0x0001e2000c101924 */
[C---:B------:R-:W-:Y:S01]  /*7c90*/  ISETP.GT.AND P1, PT, R0.reuse, 0x8, P2 ;  /* 0x000000080000780c */ /* 0x040fe20001724270 */
[-C--:B------:R-:W-:Y:S01]  /*7ca0*/  FMUL R109, R109, R154.reuse ;  /* 0x0000009a6d6d7220 */ /* 0x080fe20000400000 */
[-C--:B------:R-:W-:Y:S01]  /*7cb0*/  FMUL R111, R111, R154.reuse ;  /* 0x0000009a6f6f7220 */ /* 0x080fe20000400000 */
[----:B------:R-:W-:Y:S01]  /*7cc0*/  @P3 STG.E desc[UR36][R10.64+0x4], R91 ;  /* 0x0000045b0a003986 */ /* 0x000fe2000c101924 */
[C---:B------:R-:W-:Y:S01]  /*7cd0*/  ISETP.GT.AND P3, PT, R0.reuse, 0x9, P2 ;  /* 0x000000090000780c */ /* 0x040fe20001764270 */
[-C--:B------:R-:W-:Y:S01]  /*7ce0*/  FMUL R113, R113, R154.reuse ;  /* 0x0000009a71717220 */ /* 0x080fe20000400000 */
[-C--:B------:R-:W-:Y:S01]  /*7cf0*/  FMUL R115, R115, R154.reuse ;  /* 0x0000009a73737220 */ /* 0x080fe20000400000 */
[----:B------:R1:W-:Y:S01]  /*7d00*/  @P4 STG.E desc[UR36][R8.64+0x20], R15 ;  /* 0x0000200f08004986 */ /* 0x0003e2000c101924 */
[C---:B------:R-:W-:Y:S01]  /*7d10*/  ISETP.GT.AND P4, PT, R0.reuse, 0x10, P0 ;  /* 0x000000100000780c */ /* 0x040fe20000784270 */
[-C--:B------:R-:W-:Y:S01]  /*7d20*/  FMUL R117, R117, R154.reuse ;  /* 0x0000009a75757220 */ /* 0x080fe20000400000 */
[-C--:B------:R-:W-:Y:S01]  /*7d30*/  FMUL R119, R119, R154.reuse ;  /* 0x0000009a77777220 */ /* 0x080fe20000400000 */
[----:B------:R-:W-:Y:S01]  /*7d40*/  @P5 STG.E desc[UR36][R8.64+0x24], R93 ;  /* 0x0000245d08005986 */ /* 0x000fe2000c101924 */
[----:B------:R-:W-:Y:S01]  /*7d50*/  ISETP.GT.AND P5, PT, R0, 0x11, P0 ;  /* 0x000000110000780c */ /* 0x000fe200007a4270 */
[-C--:B0-----:R-:W-:Y:S01]  /*7d60*/  FMUL R13, R96, R154.reuse ;  /* 0x0000009a600d7220 */ /* 0x081fe20000400000 */
[-C--:B------:R-:W-:Y:S01]  /*7d70*/  FMUL R121, R121, R154.reuse ;  /* 0x0000009a79797220 */ /* 0x080fe20000400000 */
[----:B------:R0:W-:Y:S01]  /*7d80*/  @P1 STG.E desc[UR36][R10.64+0x20], R21 ;  /* 0x000020150a001986 */ /* 0x0001e2000c101924 */
[C---:B------:R-:W-:Y:S01]  /*7d90*/  ISETP.GT.AND P1, PT, R0.reuse, 0x10, P2 ;  /* 0x000000100000780c */ /* 0x040fe20001724270 */
[-C--:B------:R-:W-:Y:S01]  /*7da0*/  FMUL R123, R123, R154.reuse ;  /* 0x0000009a7b7b7220 */ /* 0x080fe20000400000 */
[-C--:B------:R-:W-:Y:S01]  /*7db0*/  FMUL R125, R125, R154.reuse ;  /* 0x0000009a7d7d7220 */ /* 0x080fe20000400000 */
[----:B------:R-:W-:Y:S01]  /*7dc0*/  @P3 STG.E desc[UR36][R10.64+0x24], R95 ;  /* 0x0000245f0a003986 */ /* 0x000fe2000c101924 */
[----:B------:R-:W-:Y:S01]  /*7dd0*/  ISETP.GT.AND P3, PT, R0, 0x11, P2 ;  /* 0x000000110000780c */ /* 0x000fe20001764270 */
[-C--:B-1----:R-:W-:Y:S01]  /*7de0*/  FMUL R15, R98, R154.reuse ;  /* 0x0000009a620f7220 */ /* 0x082fe20000400000 */
        /* <DEDUP_REMOVED lines=26> */
[----:B------:R-:W-:Y:S01]  /*7f90*/  ISETP.GT.AND P1, PT, R0, 0x20, P2 ;  /* 0x000000200000780c */ /* 0x000fe20001724270 */
[-C--:B------:R-:W-:Y:S01]  /*7fa0*/  FMUL R147, R147, R154.reuse ;  /* 0x0000009a93937220 */ /* 0x080fe20000400000 */
[----:B------:R-:W-:Y:S01]  /*7fb0*/  SHF.L.U32 R23, R4, 0x9, RZ ;  /* 0x0000000904177819 */ /* 0x000fe200000006ff */
[----:B------:R-:W-:Y:S01]  /*7fc0*/  @P3 STG.E desc[UR36][R10.64+0x64], R103 ;  /* 0x000064670a003986 */ /* 0x000fe2000c101924 */
[----:B------:R-:W-:Y:S01]  /*7fd0*/  ISETP.GT.AND P3, PT, R0, 0x21, P2 ;  /* 0x000000210000780c */ /* 0x000fe20001764270 */
[-C--:B-1----:R-:W-:Y:S01]  /*7fe0*/  FMUL R21, R106, R154.reuse ;  /* 0x0000009a6a157220 */ /* 0x082fe20000400000 */
[-C--:B------:R-:W-:Y:S01]  /*7ff0*/  FMUL R149, R149, R154.reuse ;  /* 0x0000009a95957220 */ /* 0x080fe20000400000 */
[----:B------:R1:W-:Y:S01]  /*8000*/  @P4 STG.E desc[UR36][R8.64+0x80], R15 ;  /* 0x0000800f08004986 */ /* 0x0003e2000c101924 */
[----:B------:R-:W-:Y:S01]  /*8010*/  ISETP.GT.AND P4, PT, R0, 0x28, P0 ;  /* 0x000000280000780c */ /* 0x000fe20000784270 */
[-C--:B------:R-:W-:Y:S01]  /*8020*/  FMUL R151, R151, R154.reuse ;  /* 0x0000009a97977220 */ /* 0x080fe20000400000 */
[----:B------:R-:W-:Y:S01]  /*8030*/  SHF.L.U64.HI R5, R4, 0x9, R5 ;  /* 0x0000000904057819 */ /* 0x000fe20000010205 */
        /* <DEDUP_REMOVED lines=86> */
[----:B------:R-:W-:-:S02]  /*85a0*/  FMUL R87, R87, R154 ;  /* 0x0000009a57577220 */ /* 0x000fc40000400000 */
[----:B------:R-:W-:Y:S01]  /*85b0*/  @P3 STG.E desc[UR36][R10.64+0x124], R127 ;  /* 0x0001247f0a003986 */ /* 0x000fe2000c101924 */
[----:B------:R-:W-:Y:S01]  /*85c0*/  ISETP.GT.AND P3, PT, R0, 0x51, P2 ;  /* 0x000000510000780c */ /* 0x000fe20001764270 */
[----:B-1----:R-:W-:Y:S02]  /*85d0*/  FMUL R21, R130, R154 ;  /* 0x0000009a82157220 */ /* 0x002fe40000400000 */
[----:B------:R1:W-:Y:S01]  /*85e0*/  @P4 STG.E desc[UR36][R8.64+0x140], R15 ;  /* 0x0001400f08004986 */ /* 0x0003e2000c101924 */
[----:B------:R-:W-:-:S03]  /*85f0*/  ISETP.GT.AND P4, PT, R0, 0x58, P0 ;  /* 0x000000580000780c */ /* 0x000fc60000784270 */
[----:B------:R-:W-:Y:S01]  /*8600*/  @P5 STG.E desc[UR36][R8.64+0x144], R129 ;  /* 0x0001448108005986 */ /* 0x000fe2000c101924 */
[----:B------:R-:W-:Y:S01]  /*8610*/  ISETP.GT.AND P5, PT, R0, 0x59, P0 ;  /* 0x000000590000780c */ /* 0x000fe200007a4270 */
[----:B0-----:R-:W-:Y:S02]  /*8620*/  FMUL R13, R132, R154 ;  /* 0x0000009a840d7220 */ /* 0x001fe40000400000 */
[----:B------:R0:W-:Y:S01]  /*8630*/  @P1 STG.E desc[UR36][R10.64+0x140], R21 ;  /* 0x000140150a001986 */ /* 0x0001e2000c101924 */
[----:B------:R-:W-:-:S03]  /*8640*/  ISETP.GT.AND P1, PT, R0, 0x58, P2 ;  /* 0x000000580000780c */ /* 0x000fc60001724270 */
        /* <DEDUP_REMOVED lines=32> */
[-C--:B-1----:R-:W-:Y:S02]  /*8850*/  FMUL R15, R146, R154.reuse ;  /* 0x0000009a920f7220 */ /* 0x082fe40000400000 */
[----:B------:R1:W-:Y:S01]  /*8860*/  @P4 STG.E desc[UR36][R8.64+0x1c0], R13 ;  /* 0x0001c00d08004986 */ /* 0x0003e2000c101924 */
[C---:B------:R-:W-:Y:S02]  /*8870*/  ISETP.GT.AND P4, PT, R0.reuse, 0x78, P0 ;  /* 0x000000780000780c */ /* 0x040fe40000784270 */
[----:B------:R-:W-:Y:S01]  /*8880*/  ISETP.GT.AND P0, PT, R0, 0x79, P0 ;  /* 0x000000790000780c */ /* 0x000fe20000704270 */
[----:B------:R-:W-:Y:S01]  /*8890*/  @P5 STG.E desc[UR36][R8.64+0x1c4], R145 ;  /* 0x0001c49108005986 */ /* 0x000fe2000c101924 */
[----:B0-----:R-:W-:-:S03]  /*88a0*/  FMUL R21, R148, R154 ;  /* 0x0000009a94157220 */ /* 0x001fc60000400000 */
[----:B------:R0:W-:Y:S01]  /*88b0*/  @P1 STG.E desc[UR36][R10.64+0x1c0], R15 ;  /* 0x0001c00f0a001986 */ /* 0x0001e2000c101924 */
[----:B------:R-:W-:-:S03]  /*88c0*/  ISETP.GT.AND P1, PT, R3, 0x80, PT ;  /* 0x000000800300780c */ /* 0x000fc60003f24270 */
[----:B------:R-:W-:Y:S01]  /*88d0*/  @P3 STG.E desc[UR36][R10.64+0x1c4], R147 ;  /* 0x0001c4930a003986 */ /* 0x000fe2000c101924 */
[C---:B------:R-:W-:Y:S02]  /*88e0*/  ISETP.GT.AND P3, PT, R0.reuse, 0x78, P2 ;  /* 0x000000780000780c */ /* 0x040fe40001764270 */
[----:B------:R-:W-:Y:S01]  /*88f0*/  ISETP.GT.AND P2, PT, R0, 0x79, P2 ;  /* 0x000000790000780c */ /* 0x000fe20001744270 */
[----:B------:R-:W-:Y:S01]  /*8900*/  @P4 STG.E desc[UR36][R8.64+0x1e0], R21 ;  /* 0x0001e01508004986 */ /* 0x000fe2000c101924 */
[----:B------:R-:W-:-:S03]  /*8910*/  IADD3 R12, P4, P5, R7, R8, R23 ;  /* 0x00000008070c7210 */ /* 0x000fc60007d9e017 */
[----:B------:R2:W-:Y:S01]  /*8920*/  @P0 STG.E desc[UR36][R8.64+0x1e4], R149 ;  /* 0x0001e49508000986 */ /* 0x0005e2000c101924 */
[----:B------:R-:W-:Y:S01]  /*8930*/  ISETP.GT.AND P0, PT, R3, 0x88, PT ;  /* 0x000000880300780c */ /* 0x000fe20003f04270 */
[-C--:B------:R-:W-:Y:S01]  /*8940*/  FMUL R3, R150, R154.reuse ;  /* 0x0000009a96037220 */ /* 0x080fe20000400000 */
[----:B-1----:R-:W-:Y:S01]  /*8950*/  IADD3.X R13, R6, R9, R5, P4, P5 ;  /* 0x00000009060d7210 */ /* 0x002fe200027ea405 */
[----:B0-----:R-:W-:Y:S01]  /*8960*/  FMUL R15, R24, R154 ;  /* 0x0000009a180f7220 */ /* 0x001fe20000400000 */
[C---:B------:R-:W-:Y:S02]  /*8970*/  ISETP.GT.AND P4, PT, R0.reuse, RZ, P1 ;  /* 0x000000ff0000720c */ /* 0x040fe40000f84270 */
[----:B------:R-:W-:Y:S01]  /*8980*/  IADD3 R4, P5, R23, R8, RZ ;  /* 0x0000000817047210 */ /* 0x000fe20007fbe0ff */
[----:B------:R0:W-:Y:S01]  /*8990*/  @P3 STG.E desc[UR36][R10.64+0x1e0], R3 ;  /* 0x0001e0030a003986 */ /* 0x0001e2000c101924 */
[----:B------:R-:W-:-:S03]  /*89a0*/  ISETP.GT.AND P3, PT, R0, 0x1, P1 ;  /* 0x000000010000780c */ /* 0x000fc60000f64270 */
[----:B------:R-:W-:Y:S01]  /*89b0*/  IMAD.X R5, R5, 0x1, R9, P5 ;  /* 0x0000000105057824 */ /* 0x000fe200028e0609 */
[----:B------:R1:W-:Y:S01]  /*89c0*/  @P2 STG.E desc[UR36][R10.64+0x1e4], R151 ;  /* 0x0001e4970a002986 */ /* 0x0003e2000c101924 */
[C---:B------:R-:W-:Y:S02]  /*89d0*/  ISETP.GT.AND P2, PT, R0.reuse, RZ, P0 ;  /* 0x000000ff0000720c */ /* 0x040fe40000744270 */
[----:B------:R-:W-:Y:S02]  /*89e0*/  ISETP.GT.AND P5, PT, R0, 0x1, P0 ;  /* 0x000000010000780c */ /* 0x000fe400007a4270 */
[----:B------:R3:W-:Y:S01]  /*89f0*/  @P4 STG.E desc[UR36][R4.64], R15 ;  /* 0x0000000f04004986 */ /* 0x0007e2000c101924 */
[C---:B--2---:R-:W-:Y:S01]  /*8a00*/  IADD3 R8, P4, R7.reuse, R4, RZ ;  /* 0x0000000407087210 */ /* 0x044fe20007f9e0ff */
[----:B0-----:R-:W-:Y:S02]  /*8a10*/  FMUL R3, R26, R154 ;  /* 0x0000009a1a037220 */ /* 0x001fe40000400000 */
[----:B------:R-:W-:Y:S01]  /*8a20*/  @P3 STG.E desc[UR36][R4.64+0x4], R25 ;  /* 0x0000041904003986 */ /* 0x000fe2000c101924 */
[----:B------:R-:W-:Y:S01]  /*8a30*/  ISETP.GT.AND P3, PT, R0, 0x8, P1 ;  /* 0x000000080000780c */ /* 0x000fe20000f64270 */
[----:B------:R-:W-:Y:S01]  /*8a40*/  IMAD.X R9, R6, 0x1, R5, P4 ;  /* 0x0000000106097824 */ /* 0x000fe200020e0605 */
[----:B-1----:R-:W-:Y:S01]  /*8a50*/  IADD3 R10, P4, R7, R4, RZ ;  /* 0x00000004070a7210 */ /* 0x002fe20007f9e0ff */
[----:B------:R-:W-:-:S03]  /*8a60*/  FMUL R7, R28, R154 ;  /* 0x0000009a1c077220 */ /* 0x000fc60000400000 */
[----:B------:R0:W-:Y:S01]  /*8a70*/  @P2 STG.E desc[UR36][R8.64], R3 ;  /* 0x0000000308002986 */ /* 0x0001e2000c101924 */
[----:B------:R-:W-:Y:S01]  /*8a80*/  ISETP.GT.AND P2, PT, R0, 0x8, P0 ;  /* 0x000000080000780c */ /* 0x000fe20000744270 */
[-C--:B---3--:R-:W-:Y:S01]  /*8a90*/  FMUL R15, R30, R154.reuse ;  /* 0x0000009a1e0f7220 */ /* 0x088fe20000400000 */
[----:B------:R-:W-:Y:S01]  /*8aa0*/  IADD3.X R11, R6, R5, RZ, P4, !PT ;  /* 0x00000005060b7210 */ /* 0x000fe200027fe4ff */
[----:B------:R1:W-:Y:S01]  /*8ab0*/  @P5 STG.E desc[UR36][R8.64+0x4], R27 ;  /* 0x0000041b08005986 */ /* 0x0003e2000c101924 */
[C---:B------:R-:W-:Y:S02]  /*8ac0*/  ISETP.GT.AND P5, PT, R0.reuse, 0x9, P1 ;  /* 0x000000090000780c */ /* 0x040fe40000fa4270 */
[C---:B------:R-:W-:Y:S01]  /*8ad0*/  ISETP.GT.AND P4, PT, R0.reuse, 0x11, P1 ;  /* 0x000000110000780c */ /* 0x040fe20000f84270 */
[----:B------:R-:W-:Y:S01]  /*8ae0*/  @P3 STG.E desc[UR36][R4.64+0x20], R7 ;  /* 0x0000200704003986 */ /* 0x000fe2000c101924 */
[----:B------:R-:W-:Y:S01]  /*8af0*/  ISETP.GT.AND P3, PT, R0, 0x9, P0 ;  /* 0x000000090000780c */ /* 0x000fe20000764270 */
[-C--:B0-----:R-:W-:Y:S01]  /*8b00*/  FMUL R3, R32, R154.reuse ;  /* 0x0000009a20037220 */ /* 0x081fe20000400000 */
[----:B-1----:R-:W-:-:S07]  /*8b10*/  FMUL R9, R34, R154 ;  /* 0x0000009a22097220 */ /* 0x002fce0000400000 */
[----:B------:R-:W-:Y:S01]  /*8b20*/  @P5 STG.E desc[UR36][R4.64+0x24], R29 ;  /* 0x0000241d04005986 */ /* 0x000fe2000c101924 */
[----:B------:R-:W-:-:S03]  /*8b30*/  ISETP.GT.AND P5, PT, R0, 0x10, P1 ;  /* 0x000000100000780c */ /* 0x000fc60000fa4270 */
[----:B------:R0:W-:Y:S01]  /*8b40*/  @P2 STG.E desc[UR36][R10.64+0x20], R15 ;  /* 0x0000200f0a002986 */ /* 0x0001e2000c101924 */
[----:B------:R-:W-:-:S03]  /*8b50*/  ISETP.GT.AND P2, PT, R0, 0x10, P0 ;  /* 0x000000100000780c */ /* 0x000fc60000744270 */
[----:B------:R-:W-:Y:S01]  /*8b60*/  @P3 STG.E desc[UR36][R12.64+0x24], R31 ;  /* 0x0000241f0c003986 */ /* 0x000fe2000c101924 */
[----:B------:R-:W-:-:S03]  /*8b70*/  ISETP.GT.AND P3, PT, R0, 0x11, P0 ;  /* 0x000000110000780c */ /* 0x000fc60000764270 */
[----:B------:R-:W-:Y:S01]  /*8b80*/  @P4 STG.E desc[UR36][R4.64+0x44], R33 ;  /* 0x0000442104004986 */ /* 0x000fe2000c101924 */
[----:B------:R-:W-:-:S03]  /*8b90*/  ISETP.GT.AND P4, PT, R0, 0x18, P1 ;  /* 0x000000180000780c */ /* 0x000fc60000f84270 */
[----:B------:R1:W-:Y:S01]  /*8ba0*/  @P5 STG.E desc[UR36][R4.64+0x40], R3 ;  /* 0x0000400304005986 */ /* 0x0003e2000c101924 */
[----:B------:R-:W-:Y:S01]  /*8bb0*/  ISETP.GT.AND P5, PT, R0, 0x19, P1 ;  /* 0x000000190000780c */ /* 0x000fe20000fa4270 */
[----:B------:R-:W-:Y:S02]  /*8bc0*/  @P2 IMAD.MOV.U32 R6, RZ, RZ, R12 ;  /* 0x000000ffff062224 */ /* 0x000fe400078e000c */
[----:B0-----:R-:W-:Y:S01]  /*8bd0*/  FMUL R11, R36, R154 ;  /* 0x0000009a240b7220 */ /* 0x001fe20000400000 */
[----:B------:R-:W-:-:S05]  /*8be0*/  @P2 IMAD.MOV.U32 R7, RZ, RZ, R13 ;  /* 0x000000ffff072224 */ /* 0x000fca00078e000d */
[----:B------:R0:W-:Y:S01]  /*8bf0*/  @P2 STG.E desc[UR36][R6.64+0x40], R9 ;  /* 0x0000400906002986 */ /* 0x0001e2000c101924 */
[----:B------:R-:W-:Y:S01]  /*8c00*/  ISETP.GT.AND P2, PT, R0, 0x18, P0 ;  /* 0x000000180000780c */ /* 0x000fe20000744270 */
[----:B-1----:R-:W-:Y:S01]  /*8c10*/  FMUL R3, R38, R154 ;  /* 0x0000009a26037220 */ /* 0x002fe20000400000 */
[----:B0-----:R-:W-:Y:S01]  /*8c20*/  @P3 MOV R6, R12 ;  /* 0x0000000c00063202 */ /* 0x001fe20000000f00 */
[----:B------:R-:W-:Y:S02]  /*8c30*/  @P3 IMAD.MOV.U32 R7, RZ, RZ, R13 ;  /* 0x000000ffff073224 */ /* 0x000fe400078e000d */
[----:B------:R-:W-:-:S03]  /*8c40*/  FMUL R9, R40, R154 ;  /* 0x0000009a28097220 */ /* 0x000fc60000400000 */
[----:B------:R0:W-:Y:S01]  /*8c50*/  @P3 STG.E desc[UR36][R6.64+0x44], R35 ;  /* 0x0000442306003986 */ /* 0x0001e2000c101924 */
[----:B------:R-:W-:-:S03]  /*8c60*/  ISETP.GT.AND P3, PT, R0, 0x19, P0 ;  /* 0x000000190000780c */ /* 0x000fc60000764270 */
[----:B------:R1:W-:Y:S01]  /*8c70*/  @P4 STG.E desc[UR36][R4.64+0x60], R11 ;  /* 0x0000600b04004986 */ /* 0x0003e2000c101924 */
[----:B------:R-:W-:-:S03]  /*8c80*/  ISETP.GT.AND P4, PT, R0, 0x20, P1 ;  /* 0x000000200000780c */ /* 0x000fc60000f84270 */
[----:B------:R-:W-:Y:S01]  /*8c90*/  @P5 STG.E desc[UR36][R4.64+0x64], R37 ;  /* 0x0000642504005986 */ /* 0x000fe2000c101924 */
[----:B------:R-:W-:Y:S01]  /*8ca0*/  ISETP.GT.AND P5, PT, R0, 0x21, P1 ;  /* 0x000000210000780c */ /* 0x000fe20000fa4270 */
[----:B0-----:R-:W-:Y:S01]  /*8cb0*/  @P2 IMAD.MOV.U32 R6, RZ, RZ, R12 ;  /* 0x000000ffff062224 */ /* 0x001fe200078e000c */
[----:B------:R-:W-:Y:S01]  /*8cc0*/  @P2 MOV R7, R13 ;  /* 0x0000000d00072202 */ /* 0x000fe20000000f00 */
[----:B-1----:R-:W-:-:S04]  /*8cd0*/  FMUL R11, R42, R154 ;  /* 0x0000009a2a0b7220 */ /* 0x002fc80000400000 */
[----:B------:R0:W-:Y:S01]  /*8ce0*/  @P2 STG.E desc[UR36][R6.64+0x60], R3 ;  /* 0x0000600306002986 */ /* 0x0001e2000c101924 */
[----:B------:R-:W-:Y:S01]  /*8cf0*/  ISETP.GT.AND P2, PT, R0, 0x20, P0 ;  /* 0x000000200000780c */ /* 0x000fe20000744270 */
[----:B0-----:R-:W-:Y:S02]  /*8d00*/  @P3 IMAD.MOV.U32 R6, RZ, RZ, R12 ;  /* 0x000000ffff063224 */ /* 0x001fe400078e000c */
[----:B------:R-:W-:Y:S01]  /*8d10*/  FMUL R3, R44, R154 ;  /* 0x0000009a2c037220 */ /* 0x000fe20000400000 */
[----:B------:R-:W-:-:S05]  /*8d20*/  @P3 IMAD.MOV.U32 R7, RZ, RZ, R13 ;  /* 0x000000ffff073224 */ /* 0x000fca00078e000d */
[----:B------:R0:W-:Y:S01]  /*8d30*/  @P3 STG.E desc[UR36][R6.64+0x64], R39 ;  /* 0x0000642706003986 */ /* 0x0001e2000c101924 */
[----:B------:R-:W-:-:S03]  /*8d40*/  ISETP.GT.AND P3, PT, R0, 0x21, P0 ;  /* 0x000000210000780c */ /* 0x000fc60000764270 */
[----:B------:R1:W-:Y:S01]  /*8d50*/  @P4 STG.E desc[UR36][R4.64+0x80], R9 ;  /* 0x0000800904004986 */ /* 0x0003e2000c101924 */
[----:B------:R-:W-:-:S03]  /*8d60*/  ISETP.GT.AND P4, PT, R0, 0x28, P1 ;  /* 0x000000280000780c */ /* 0x000fc60000f84270 */
[----:B------:R-:W-:Y:S01]  /*8d70*/  @P5 STG.E desc[UR36][R4.64+0x84], R41 ;  /* 0x0000842904005986 */ /* 0x000fe2000c101924 */
[----:B------:R-:W-:Y:S02]  /*8d80*/  ISETP.GT.AND P5, PT, R0, 0x29, P1 ;  /* 0x000000290000780c */ /* 0x000fe40000fa4270 */
[----:B0-----:R-:W-:Y:S01]  /*8d90*/  @P2 MOV R6, R12 ;  /* 0x0000000c00062202 */ /* 0x001fe20000000f00 */
[----:B------:R-:W-:Y:S02]  /*8da0*/  @P2 IMAD.MOV.U32 R7, RZ, RZ, R13 ;  /* 0x000000ffff072224 */ /* 0x000fe400078e000d */
[----:B-1----:R-:W-:-:S03]  /*8db0*/  FMUL R9, R46, R154 ;  /* 0x0000009a2e097220 */ /* 0x002fc60000400000 */
[----:B------:R0:W-:Y:S01]  /*8dc0*/  @P2 STG.E desc[UR36][R6.64+0x80], R11 ;  /* 0x0000800b06002986 */ /* 0x0001e2000c101924 */
[----:B------:R-:W-:Y:S01]  /*8dd0*/  ISETP.GT.AND P2, PT, R0, 0x28, P0 ;  /* 0x000000280000780c */ /* 0x000fe20000744270 */
[----:B0-----:R-:W-:Y:S01]  /*8de0*/  @P3 IMAD.MOV.U32 R6, RZ, RZ, R12 ;  /* 0x000000ffff063224 */ /* 0x001fe200078e000c */
[----:B------:R-:W-:Y:S01]  /*8df0*/  @P3 MOV R7, R13 ;  /* 0x0000000d00073202 */ /* 0x000fe20000000f00 */
[----:B------:R-:W-:-:S04]  /*8e00*/  FMUL R11, R48, R154 ;  /* 0x0000009a300b7220 */ /* 0x000fc80000400000 */
[----:B------:R0:W-:Y:S01]  /*8e10*/  @P3 STG.E desc[UR36][R6.64+0x84], R43 ;  /* 0x0000842b06003986 */ /* 0x0001e2000c101924 */
[----:B------:R-:W-:-:S03]  /*8e20*/  ISETP.GT.AND P3, PT, R0, 0x29, P0 ;  /* 0x000000290000780c */ /* 0x000fc60000764270 */
[----:B------:R1:W-:Y:S01]  /*8e30*/  @P4 STG.E desc[UR36][R4.64+0xa0], R3 ;  /* 0x0000a00304004986 */ /* 0x0003e2000c101924 */
[----:B------:R-:W-:-:S03]  /*8e40*/  ISETP.GT.AND P4, PT, R0, 0x30, P1 ;  /* 0x000000300000780c */ /* 0x000fc60000f84270 */
[----:B------:R-:W-:Y:S01]  /*8e50*/  @P5 STG.E desc[UR36][R4.64+0xa4], R45 ;  /* 0x0000a42d04005986 */ /* 0x000fe2000c101924 */
[----:B------:R-:W-:Y:S01]  /*8e60*/  ISETP.GT.AND P5, PT, R0, 0x31, P1 ;  /* 0x000000310000780c */ /* 0x000fe20000fa4270 */
[----:B0-----:R-:W-:Y:S02]  /*8e70*/  @P2 IMAD.MOV.U32 R6, RZ, RZ, R12 ;  /* 0x000000ffff062224 */ /* 0x001fe400078e000c */
[----:B------:R-:W-:Y:S02]  /*8e80*/  @P2 IMAD.MOV.U32 R7, RZ, RZ, R13 ;  /* 0x000000ffff072224 */ /* 0x000fe400078e000d */
[----:B-1----:R-:W-:-:S03]  /*8e90*/  FMUL R3, R50, R154 ;  /* 0x0000009a32037220 */ /* 0x002fc60000400000 */
[----:B------:R0:W-:Y:S01]  /*8ea0*/  @P2 STG.E desc[UR36][R6.64+0xa0], R9 ;  /* 0x0000a00906002986 */ /* 0x0001e2000c101924 */
[----:B------:R-:W-:Y:S02]  /*8eb0*/  ISETP.GT.AND P2, PT, R0, 0x30, P0 ;  /* 0x000000300000780c */ /* 0x000fe40000744270 */
        /* <DEDUP_REMOVED lines=118> */
[C---:B------:R-:W-:Y:S02]  /*9620*/  ISETP.GT.AND P4, PT, R0.reuse, 0x71, P0 ;  /* 0x000000710000780c */ /* 0x040fe40000784270 */
[C---:B------:R-:W-:Y:S01]  /*9630*/  ISETP.GT.AND P0, PT, R0.reuse, 0x79, P0 ;  /* 0x000000790000780c */ /* 0x040fe20000704270 */
[----:B------:R-:W-:Y:S01]  /*9640*/  @P2 STG.E desc[UR36][R4.64+0x1c4], R81 ;  /* 0x0001c45104002986 */ /* 0x000fe2000c101924 */
[C---:B------:R-:W-:Y:S02]  /*9650*/  ISETP.GT.AND P2, PT, R0.reuse, 0x78, P1 ;  /* 0x000000780000780c */ /* 0x040fe40000f44270 */
[----:B------:R-:W-:-:S03]  /*9660*/  ISETP.GT.AND P1, PT, R0, 0x79, P1 ;  /* 0x000000790000780c */ /* 0x000fc60000f24270 */
[----:B0-----:R-:W-:Y:S01]  /*9670*/  @P3 IMAD.MOV.U32 R6, RZ, RZ, R12 ;  /* 0x000000ffff063224 */ /* 0x001fe200078e000c */
[----:B------:R-:W-:Y:S01]  /*9680*/  @P3 MOV R7, R13 ;  /* 0x0000000d00073202 */ /* 0x000fe20000000f00 */
[----:B-1----:R-:W-:-:S04]  /*9690*/  FMUL R11, R86, R154 ;  /* 0x0000009a560b7220 */ /* 0x002fc80000400000 */
[----:B------:R0:W-:Y:S02]  /*96a0*/  @P3 STG.E desc[UR36][R6.64+0x1c0], R3 ;  /* 0x0001c00306003986 */ /* 0x0001e4000c101924 */
[----:B0-----:R-:W-:Y:S01]  /*96b0*/  @P4 IMAD.MOV.U32 R6, RZ, RZ, R12 ;  /* 0x000000ffff064224 */ /* 0x001fe200078e000c */
[----:B------:R-:W-:-:S05]  /*96c0*/  @P4 MOV R7, R13 ;  /* 0x0000000d00074202 */ /* 0x000fca0000000f00 */
[----:B------:R-:W-:Y:S04]  /*96d0*/  @P4 STG.E desc[UR36][R6.64+0x1c4], R83 ;  /* 0x0001c45306004986 */ /* 0x000fe8000c101924 */
[----:B------:R-:W-:Y:S04]  /*96e0*/  @P2 STG.E desc[UR36][R4.64+0x1e0], R9 ;  /* 0x0001e00904002986 */ /* 0x000fe8000c101924 */
[----:B------:R0:W-:Y:S02]  /*96f0*/  @P1 STG.E desc[UR36][R4.64+0x1e4], R85 ;  /* 0x0001e45504001986 */ /* 0x0001e4000c101924 */
[----:B0-----:R-:W-:Y:S01]  /*9700*/  @P5 IMAD.MOV.U32 R4, RZ, RZ, R12 ;  /* 0x000000ffff045224 */ /* 0x001fe200078e000c */
[----:B------:R-:W-:-:S05]  /*9710*/  @P5 MOV R5, R13 ;  /* 0x0000000d00055202 */ /* 0x000fca0000000f00 */
[----:B------:R0:W-:Y:S04]  /*9720*/  @P5 STG.E desc[UR36][R4.64+0x1e0], R11 ;  /* 0x0001e00b04005986 */ /* 0x0001e8000c101924 */
[----:B------:R0:W-:Y:S02]  /*9730*/  @P0 STG.E desc[UR36][R12.64+0x1e4], R87 ;  /* 0x0001e4570c000986 */ /* 0x0001e4000c101924 */
.L_x_280:
[----:B------:R-:W-:Y:S05]  /*9740*/  BSYNC B0 ;  /* 0x0000000000007941 */ /* 0x000fea0003800000 */
.L_x_28:
[----:B------:R-:W-:Y:S01]  /*9750*/  ULDC UR4, c[0x0][0xc] ;  /* 0x0000030000047ab9 */ /* 0x000fe20000000800 */
[----:B------:R-:W-:Y:S01]  /*9760*/  ULDC UR5, c[0x0][0x10] ;  /* 0x0000040000057ab9 */ /* 0x000fe20000000800 */
[----:B0-----:R-:W0:Y:S01]  /*9770*/  LDC R3, c[0x0][0x14] ;  /* 0x00000500ff037b82 */ /* 0x001e220000000800 */
[----:B------:R-:W-:Y:S01]  /*9780*/  UIMAD.WIDE.U32 UR4, UR4, UR5, URZ ;  /* 0x00000005040472a5 */ /* 0x000fe2000f8e003f */
[----:B------:R-:W-:Y:S01]  /*9790*/  PRMT R0, RZ, 0x7610, R0 ;  /* 0x00007610ff007816 */ /* 0x000fe20000000000 */
[----:B------:R-:W-:Y:S01]  /*97a0*/  IMAD.MOV.U32 R23, RZ, RZ, -0x1 ;  /* 0xffffffffff177424 */ /* 0x000fe200078e00ff */
[----:B------:R-:W-:-:S03]  /*97b0*/  MOV R153, 0xffffffff ;  /* 0xffffffff00997802 */ /* 0x000fc60000000f00 */
[----:B0-----:R-:W-:-:S04]  /*97c0*/  IMAD.WIDE.U32 R16, R3, UR4, R16 ;  /* 0x0000000403107c25 */ /* 0x001fc8000f8e0010 */
[----:B------:R-:W-:Y:S01]  /*97d0*/  IMAD R3, R3, UR5, RZ ;  /* 0x0000000503037c24 */ /* 0x000fe2000f8e02ff */
[----:B------:R-:W-:Y:S02]  /*97e0*/  ULDC.64 UR4, c[0x0][0x650] ;  /* 0x0001940000047ab9 */ /* 0x000fe40000000a00 */
[----:B------:R-:W-:Y:S01]  /*97f0*/  ISETP.GE.U32.AND P0, PT, R16, UR4, PT ;  /* 0x0000000410007c0c */ /* 0x000fe2000bf06070 */
[----:B------:R-:W-:-:S05]  /*9800*/  IMAD.IADD R17, R17, 0x1, R3 ;  /* 0x0000000111117824 */ /* 0x000fca00078e0203 */
[----:B------:R-:W-:-:S13]  /*9810*/  ISETP.GE.U32.AND.EX P0, PT, R17, UR5, PT, P0 ;  /* 0x0000000511007c0c */ /* 0x000fda000bf06100 */
[----:B------:R-:W-:Y:S05]  /*9820*/  @P0 BRA `(.L_x_281) ;  /* 0x0000000400640947 */ /* 0x000fea0003800000 */
[----:B------:R-:W0:Y:S01]  /*9830*/  S2R R12, SR_CTAID.X ;  /* 0x00000000000c7919 */ /* 0x000e220000002500 */
[----:B--2---:R-:W2:Y:S01]  /*9840*/  LDC.64 R10, c[0x0][0x628] ;  /* 0x00018a00ff0a7b82 */ /* 0x004ea20000000a00 */
[----:B------:R-:W-:Y:S01]  /*9850*/  ULDC UR4, c[0x0][0x150] ;  /* 0x0000540000047ab9 */ /* 0x000fe20000000800 */
[----:B------:R-:W-:Y:S01]  /*9860*/  MOV R8, R16 ;  /* 0x0000001000087202 */ /* 0x000fe20000000f00 */
[----:B------:R-:W0:Y:S01]  /*9870*/  S2R R24, SR_CTAID.Y ;  /* 0x0000000000187919 */ /* 0x000e220000002600 */
[----:B------:R-:W-:-:S04]  /*9880*/  IMAD.MOV.U32 R9, RZ, RZ, R17 ;  /* 0x000000ffff097224 */ /* 0x000fc800078e0011 */
[----:B------:R-:W1:Y:S08]  /*9890*/  LDC R21, c[0x0][0x144] ;  /* 0x00005100ff157b82 */ /* 0x000e700000000800 */
[----:B------:R-:W1:Y:S08]  /*98a0*/  LDC R0, c[0x0][0x630] ;  /* 0x00018c00ff007b82 */ /* 0x000e700000000800 */
[----:B------:R-:W1:Y:S01]  /*98b0*/  LDC.64 R14, c[0x0][0x620] ;  /* 0x00018800ff0e7b82 */ /* 0x000e620000000a00 */
[----:B--2---:R-:W-:-:S04]  /*98c0*/  ISETP.NE.U32.AND P0, PT, R10, RZ, PT ;  /* 0x000000ff0a00720c */ /* 0x004fc80003f05070 */
[----:B------:R-:W-:Y:S02]  /*98d0*/  ISETP.NE.AND.EX P0, PT, R11, RZ, PT, P0 ;  /* 0x000000ff0b00720c */ /* 0x000fe40003f05300 */
[----:B0-----:R-:W-:-:S05]  /*98e0*/  I2FP.F32.U32 R3, R12 ;  /* 0x0000000c00037245 */ /* 0x001fca0000201000 */
[----:B------:R-:W-:-:S04]  /*98f0*/  FMUL R3, R3, UR4 ;  /* 0x0000000403037c20 */ /* 0x000fc80008400000 */
[----:B------:R0:W2:Y:S02]  /*9900*/  F2I.U32.TRUNC.NTZ R20, R3 ;  /* 0x0000000300147305 */ /* 0x0000a4000020f000 */
[----:B------:R-:W-:Y:S05]  /*9910*/  @!P0 BRA `(.L_x_282) ;  /* 0x0000000000288947 */ /* 0x000fea0003800000 */
[----:B0-----:R-:W0:Y:S02]  /*9920*/  LDC R3, c[0x0][0x634] ;  /* 0x00018d00ff037b82 */ /* 0x001e240000000800 */
[----:B0-----:R-:W-:-:S04]  /*9930*/  IADD3 R3, P0, R16, R3, RZ ;  /* 0x0000000310037210 */ /* 0x001fc80007f1e0ff */
[----:B------:R-:W-:-:S05]  /*9940*/  IADD3.X R13, RZ, R17, RZ, P0, !PT ;  /* 0x00000011ff0d7210 */ /* 0x000fca00007fe4ff */
[----:B------:R-:W-:-:S04]  /*9950*/  IMAD.WIDE.U32 R4, R13, R10, RZ ;  /* 0x0000000a0d047225 */ /* 0x000fc800078e00ff */
[----:B---3--:R-:W-:-:S04]  /*9960*/  IMAD.WIDE.U32 R6, P0, R3, R11, R4 ;  /* 0x0000000b03067225 */ /* 0x008fc80007800004 */
[----:B------:R-:W-:Y:S01]  /*9970*/  IMAD.WIDE.U32 R4, R3, R10, RZ ;  /* 0x0000000a03047225 */ /* 0x000fe200078e00ff */
[----:B------:R-:W-:-:S03]  /*9980*/  MOV R8, R7 ;  /* 0x0000000700087202 */ /* 0x000fc60000000f00 */
[----:B------:R-:W-:Y:S01]  /*9990*/  IMAD.X R9, RZ, RZ, RZ, P0 ;  /* 0x000000ffff097224 */ /* 0x000fe200000e06ff */
[----:B------:R-:W-:-:S05]  /*99a0*/  IADD3 RZ, P0, R5, R6, RZ ;  /* 0x0000000605ff7210 */ /* 0x000fca0007f1e0ff */
[----:B------:R-:W-:-:S08]  /*99b0*/  IMAD.WIDE.U32.X R8, R13, R11, R8, P0 ;  /* 0x0000000b0d087225 */ /* 0x000fd000000e0408 */
.L_x_282:
[----:B---3--:R-:W3:Y:S01]  /*99c0*/  LDC.64 R28, c[0x0][0x640] ;  /* 0x00019000ff1c7b82 */ /* 0x008ee20000000a00 */
[-CC-:B-1----:R-:W-:Y:S01]  /*99d0*/  SHF.R.U64 R23, R8, R0.reuse, R9.reuse ;  /* 0x0000000008177219 */ /* 0x182fe20000001209 */
[----:B------:R-:W-:Y:S01]  /*99e0*/  ULDC UR4, c[0x0][0x154] ;  /* 0x0000550000047ab9 */ /* 0x000fe20000000800 */
[----:B------:R-:W-:Y:S01]  /*99f0*/  SHF.R.U32.HI R0, RZ, R0, R9 ;  /* 0x00000000ff007219 */ /* 0x000fe20000011609 */
[----:B------:R-:W-:Y:S01]  /*9a00*/  IMAD.MOV.U32 R7, RZ, RZ, 0x1 ;  /* 0x00000001ff077424 */ /* 0x000fe200078e00ff */
[----:B0-----:R-:W-:Y:S02]  /*9a10*/  IADD3 R3, P0, RZ, -R23, RZ ;  /* 0x80000017ff037210 */ /* 0x001fe40007f1e0ff */
[----:B--2---:R-:W-:Y:S01]  /*9a20*/  IADD3 R20, -R20, RZ, RZ ;  /* 0x000000ff14147210 */ /* 0x004fe20007ffe1ff */
[----:B------:R-:W0:Y:S02]  /*9a30*/  LDC R6, c[0x0][0x618] ;  /* 0x00018600ff067b82 */ /* 0x000e240000000800 */
[----:B------:R-:W-:-:S02]  /*9a40*/  IMAD.X R5, RZ, RZ, ~R0, P0 ;  /* 0x000000ffff057224 */ /* 0x000fc400000e0e00 */
[----:B------:R-:W-:Y:S02]  /*9a50*/  IMAD R21, R21, R20, R12 ;  /* 0x0000001415157224 */ /* 0x000fe400078e020c */
[-C--:B------:R-:W-:Y:S02]  /*9a60*/  IMAD R0, R5, R14.reuse, RZ ;  /* 0x0000000e05007224 */ /* 0x080fe400078e02ff */
[----:B------:R-:W1:Y:S01]  /*9a70*/  LDC R8, c[0x0][0x608] ;  /* 0x00018200ff087b82 */ /* 0x000e620000000800 */
[----:B------:R-:W-:-:S04]  /*9a80*/  IMAD.WIDE.U32 R4, R3, R14, R16 ;  /* 0x0000000e03047225 */ /* 0x000fc800078e0010 */
[----:B------:R-:W-:Y:S01]  /*9a90*/  IMAD R3, R3, R15, R0 ;  /* 0x0000000f03037224 */ /* 0x000fe200078e0200 */
[----:B------:R-:W-:Y:S02]  /*9aa0*/  I2FP.F32.U32 R0, R24 ;  /* 0x0000001800007245 */ /* 0x000fe40000201000 */
[----:B------:R-:W2:Y:S01]  /*9ab0*/  LDC R26, c[0x0][0x658] ;  /* 0x00019600ff1a7b82 */ /* 0x000ea20000000800 */
[----:B------:R-:W-:Y:S01]  /*9ac0*/  IMAD.IADD R3, R5, 0x1, R3 ;  /* 0x0000000105037824 */ /* 0x000fe200078e0203 */
[----:B---3--:R-:W-:Y:S01]  /*9ad0*/  ISETP.NE.U32.AND P0, PT, R28, RZ, PT ;  /* 0x000000ff1c00720c */ /* 0x008fe20003f05070 */
[----:B------:R-:W-:Y:S01]  /*9ae0*/  FMUL R0, R0, UR4 ;  /* 0x0000000400007c20 */ /* 0x000fe20008400000 */
[----:B------:R-:W-:Y:S02]  /*9af0*/  MOV R5, 0xffffffff ;  /* 0xffffffff00057802 */ /* 0x000fe40000000f00 */
[----:B------:R-:W-:Y:S01]  /*9b00*/  ISETP.NE.AND.EX P0, PT, R29, RZ, PT, P0 ;  /* 0x000000ff1d00720c */ /* 0x000fe20003f05300 */
[----:B------:R3:W2:Y:S01]  /*9b10*/  F2I.U32.TRUNC.NTZ R13, R0 ;  /* 0x00000000000d7305 */ /* 0x0006a2000020f000 */
[----:B------:R-:W3:Y:S01]  /*9b20*/  LDC R15, c[0x0][0x148] ;  /* 0x00005200ff0f7b82 */ /* 0x000ee20000000800 */
[----:B0-----:R-:W-:-:S02]  /*9b30*/  SHF.R.U64 R12, R4, R6, R3 ;  /* 0x00000006040c7219 */ /* 0x001fc40000001203 */
[----:B------:R-:W-:-:S05]  /*9b40*/  SHF.R.U32.HI R3, RZ, R6, R3 ;  /* 0x00000006ff037219 */ /* 0x000fca0000011603 */
[----:B------:R-:W0:Y:S01]  /*9b50*/  LDC R20, c[0x0][0x600] ;  /* 0x00018000ff147b82 */ /* 0x000e220000000800 */
[-CC-:B-1----:R-:W-:Y:S02]  /*9b60*/  SHF.R.U64 R10, R12, R8.reuse, R3.reuse ;  /* 0x000000080c0a7219 */ /* 0x182fe40000001203 */
[----:B------:R-:W-:-:S05]  /*9b70*/  SHF.R.U32.HI R3, RZ, R8, R3 ;  /* 0x00000008ff037219 */ /* 0x000fca0000011603 */
[----:B------:R-:W1:Y:S01]  /*9b80*/  LDC R27, c[0x0][0x648] ;  /* 0x00019200ff1b7b82 */ /* 0x000e620000000800 */
[-C--:B--2---:R-:W-:Y:S02]  /*9b90*/  SHF.L.U32 R4, R5, R26.reuse, RZ ;  /* 0x0000001a05047219 */ /* 0x084fe400000006ff */
[--C-:B------:R-:W-:Y:S02]  /*9ba0*/  SHF.R.U64 R14, R10, R26, R3.reuse ;  /* 0x0000001a0a0e7219 */ /* 0x100fe40000001203 */
[----:B------:R-:W-:Y:S02]  /*9bb0*/  LOP3.LUT R25, RZ, R4, RZ, 0x33, !PT ;  /* 0x00000004ff197212 */ /* 0x000fe400078e33ff */
[-C--:B------:R-:W-:Y:S01]  /*9bc0*/  SHF.R.U32.HI R5, RZ, R26.reuse, R3 ;  /* 0x0000001aff057219 */ /* 0x080fe20000011603 */
[----:B------:R-:W2:Y:S01]  /*9bd0*/  LDC R30, c[0x0][0x638] ;  /* 0x00018e00ff1e7b82 */ /* 0x000ea20000000800 */
[----:B------:R-:W-:Y:S02]  /*9be0*/  SHF.L.U32 R152, R7, R26, RZ ;  /* 0x0000001a07987219 */ /* 0x000fe400000006ff */
[----:B------:R-:W-:-:S05]  /*9bf0*/  MOV R4, R14 ;  /* 0x0000000e00047202 */ /* 0x000fca0000000f00 */
[----:B------:R-:W0:Y:S01]  /*9c00*/  LDC R31, c[0x0][0x610] ;  /* 0x00018400ff1f7b82 */ /* 0x000e220000000800 */
[----:B------:R-:W-:Y:S05]  /*9c10*/  @!P0 BRA `(.L_x_283) ;  /* 0x0000000000288947 */ /* 0x000fea0003800000 */
[----:B------:R-:W4:Y:S02]  /*9c20*/  LDC R3, c[0x0][0x64c] ;  /* 0x00019300ff037b82 */ /* 0x000f240000000800 */
[----:B----4-:R-:W-:-:S05]  /*9c30*/  IADD3 R3, P0, R14, R3, RZ ;  /* 0x000000030e037210 */ /* 0x010fca0007f1e0ff */
[----:B------:R-:W-:-:S04]  /*9c40*/  IMAD.X R11, RZ, RZ, R5, P0 ;  /* 0x000000ffff0b7224 */ /* 0x000fc800000e0605 */
[----:B------:R-:W-:-:S04]  /*9c50*/  IMAD.WIDE.U32 R4, R11, R28, RZ ;  /* 0x0000001c0b047225 */ /* 0x000fc800078e00ff */
[----:B------:R-:W-:-:S04]  /*9c60*/  IMAD.WIDE.U32 R6, P0, R3, R29, R4 ;  /* 0x0000001d03067225 */ /* 0x000fc80007800004 */
[----:B------:R-:W-:Y:S01]  /*9c70*/  IMAD.WIDE.U32 R4, R3, R28, RZ ;  /* 0x0000001c03047225 */ /* 0x000fe200078e00ff */
[----:B------:R-:W-:-:S03]  /*9c80*/  IADD3.X R9, RZ, RZ, RZ, P0, !PT ;  /* 0x000000ffff097210 */ /* 0x000fc600007fe4ff */
[----:B------:R-:W-:Y:S01]  /*9c90*/  IMAD.MOV.U32 R8, RZ, RZ, R7 ;  /* 0x000000ffff087224 */ /* 0x000fe200078e0007 */
[----:B------:R-:W-:-:S05]  /*9ca0*/  IADD3 RZ, P0, R5, R6, RZ ;  /* 0x0000000605ff7210 */ /* 0x000fca0007f1e0ff */
[----:B------:R-:W-:-:S08]  /*9cb0*/  IMAD.WIDE.U32.X R4, R11, R29, R8, P0 ;  /* 0x0000001d0b047225 */ /* 0x000fd000000e0408 */
.L_x_283:
[----:B------:R-:W-:Y:S01]  /*9cc0*/  ISETP.NE.AND P0, PT, R2, 0x1, PT ;  /* 0x000000010200780c */ /* 0x000fe20003f05270 */
[----:B0-----:R-:W-:Y:S01]  /*9cd0*/  VIADD R7, R20, 0xffffffff ;  /* 0xffffffff14077836 */ /* 0x001fe20000000000 */
[----:B-1-3--:R-:W-:Y:S01]  /*9ce0*/  SHF.R.U64 R0, R4, R27, R5 ;  /* 0x0000001b04007219 */ /* 0x00afe20000001205 */
[----:B------:R-:W-:Y:S01]  /*9cf0*/  IMAD.MOV.U32 R4, RZ, RZ, 0x1 ;  /* 0x00000001ff047424 */ /* 0x000fe200078e00ff */
[----:B------:R-:W-:Y:S02]  /*9d00*/  LOP3.LUT R5, R10, R25, RZ, 0xc0, !PT ;  /* 0x000000190a057212 */ /* 0x000fe400078ec0ff */
[----:B------:R-:W-:Y:S02]  /*9d10*/  IADD3 R13, -R13, RZ, RZ ;  /* 0x000000ff0d0d7210 */ /* 0x000fe40007ffe1ff */
[----:B------:R-:W-:Y:S01]  /*9d20*/  IADD3 R3, -R0, RZ, RZ ;  /* 0x000000ff00037210 */ /* 0x000fe20007ffe1ff */
[----:B------:R-:W-:Y:S01]  /*9d30*/  IMAD R152, R152, R0, R5 ;  /* 0x0000000098987224 */ /* 0x000fe200078e0205 */
[----:B------:R-:W-:-:S03]  /*9d40*/  LOP3.LUT R5, R12, R7, RZ, 0xc0, !PT ;  /* 0x000000070c057212 */ /* 0x000fc600078ec0ff */
[----:B------:R-:W-:Y:S02]  /*9d50*/  @P0 IMAD R21, R15, R13, R24 ;  /* 0x0000000d0f150224 */ /* 0x000fe400078e0218 */
[----:B--2---:R-:W-:Y:S02]  /*9d60*/  IMAD R0, R3, R30, R14 ;  /* 0x0000001e03007224 */ /* 0x004fe400078e020e */
[----:B------:R-:W-:Y:S02]  /*9d70*/  IMAD R152, R152, R31, R21 ;  /* 0x0000001f98987224 */ /* 0x000fe400078e0215 */
[----:B------:R-:W-:Y:S01]  /*9d80*/  IMAD R3, R0, R20, R5 ;  /* 0x0000001400037224 */ /* 0x000fe200078e0205 */
[----:B------:R-:W-:-:S04]  /*9d90*/  PRMT R0, R4, 0x7610, R0 ;  /* 0x0000761004007816 */ /* 0x000fc80000000000 */
[----:B------:R-:W-:Y:S02]  /*9da0*/  SEL R153, R3, R152, !P0 ;  /* 0x0000009803997207 */ /* 0x000fe40004000000 */
[----:B------:R-:W-:-:S07]  /*9db0*/  SEL R152, R152, R3, !P0 ;  /* 0x0000000398987207 */ /* 0x000fce0004000000 */
.L_x_281:
[----:B------:R-:W-:-:S13]  /*9dc0*/  LOP3.LUT P0, RZ, R0, 0xff, RZ, 0xc0, !PT ;  /* 0x000000ff00ff7812 */ /* 0x000fda000780c0ff */
[----:B------:R-:W-:Y:S05]  /*9dd0*/  @P0 BRA `(.L_x_284) ;  /* 0xffffff7000440947 */ /* 0x000fea000383ffff */
[----:B------:R-:W-:Y:S05]  /*9de0*/  EXIT ;  /* 0x000000000000794d */ /* 0x000fea0003800000 */
.L_x_3:
[----:B0-----:R-:W-:Y:S01]  /*9df0*/  ULDC.64 UR4, c[0x0][0x650] ;  /* 0x0001940000047ab9 */ /* 0x001fe20000000a00 */
[----:B------:R-:W-:Y:S01]  /*9e00*/  PRMT R6, RZ, 0x7610, R6 ;  /* 0x00007610ff067816 */ /* 0x000fe20000000006 */
[----:B------:R-:W-:Y:S01]  /*9e10*/  IMAD.MOV.U32 R9, RZ, RZ, -0x1 ;  /* 0xffffffffff097424 */ /* 0x000fe200078e00ff */
[----:B------:R-:W-:Y:S02]  /*9e20*/  ISETP.GE.U32.AND P0, PT, R16, UR4, PT ;  /* 0x0000000410007c0c */ /* 0x000fe4000bf06070 */
[----:B------:R-:W-:Y:S02]  /*9e30*/  MOV R7, 0xffffffff ;  /* 0xffffffff00077802 */ /* 0x000fe40000000f00 */
[----:B------:R-:W-:Y:S02]  /*9e40*/  ISETP.GE.U32.AND.EX P0, PT, R17, UR5, PT, P0 ;  /* 0x0000000511007c0c */ /* 0x000fe4000bf06100 */
[----:B------:R-:W-:-:S11]  /*9e50*/  MOV R8, 0xffffffff ;  /* 0xffffffff00087802 */ /* 0x000fd60000000f00 */
[----:B------:R-:W-:Y:S05]  /*9e60*/  @P0 BRA `(.L_x_285) ;  /* 0x00000004005c0947 */ /* 0x000fea0003800000 */
[----:B------:R-:W0:Y:S01]  /*9e70*/  LDC.64 R12, c[0x0][0x628] ;  /* 0x00018a00ff0c7b82 */ /* 0x000e220000000a00 */
[----:B------:R-:W-:Y:S01]  /*9e80*/  IMAD.MOV.U32 R10, RZ, RZ, R16 ;  /* 0x000000ffff0a7224 */ /* 0x000fe200078e0010 */
[----:B------:R-:W-:-:S06]  /*9e90*/  MOV R11, R17 ;  /* 0x00000011000b7202 */ /* 0x000fcc0000000f00 */
[----:B------:R-:W1:Y:S08]  /*9ea0*/  LDC R14, c[0x0][0x630] ;  /* 0x00018c00ff0e7b82 */ /* 0x000e700000000800 */
[----:B------:R-:W2:Y:S01]  /*9eb0*/  LDC.64 R20, c[0x0][0x620] ;  /* 0x00018800ff147b82 */ /* 0x000ea20000000a00 */
[----:B0-----:R-:W-:-:S04]  /*9ec0*/  ISETP.NE.U32.AND P0, PT, R12, RZ, PT ;  /* 0x000000ff0c00720c */ /* 0x001fc80003f05070 */
[----:B------:R-:W-:-:S13]  /*9ed0*/  ISETP.NE.AND.EX P0, PT, R13, RZ, PT, P0 ;  /* 0x000000ff0d00720c */ /* 0x000fda0003f05300 */
[----:B-12---:R-:W-:Y:S05]  /*9ee0*/  @!P0 BRA `(.L_x_286) ;  /* 0x0000000000288947 */ /* 0x006fea0003800000 */
[----:B------:R-:W0:Y:S02]  /*9ef0*/  LDC R7, c[0x0][0x634] ;  /* 0x00018d00ff077b82 */ /* 0x000e240000000800 */
[----:B0-----:R-:W-:-:S05]  /*9f00*/  IADD3 R11, P0, R16, R7, RZ ;  /* 0x00000007100b7210 */ /* 0x001fca0007f1e0ff */
        /* <DEDUP_REMOVED lines=8> */
.L_x_286:
[--C-:B------:R-:W-:Y:S01]  /*9f90*/  SHF.R.U64 R12, R10, R14, R11.reuse ;  /* 0x0000000e0a0c7219 */ /* 0x100fe2000000120b */
[----:B------:R-:W0:Y:S01]  /*9fa0*/  LDC R22, c[0x0][0x618] ;  /* 0x00018600ff167b82 */ /* 0x000e220000000800 */
[----:B------:R-:W-:Y:S01]  /*9fb0*/  I2FP.F32.U32 R6, R4 ;  /* 0x0000000400067245 */ /* 0x000fe20000201000 */
[----:B------:R-:W-:Y:S01]  /*9fc0*/  ULDC UR4, c[0x0][0x150] ;  /* 0x0000540000047ab9 */ /* 0x000fe20000000800 */
[----:B------:R-:W-:Y:S02]  /*9fd0*/  SHF.R.U32.HI R5, RZ, R14, R11 ;  /* 0x0000000eff057219 */ /* 0x000fe4000001160b */
[----:B------:R-:W-:Y:S01]  /*9fe0*/  IADD3 R9, P0, RZ, -R12, RZ ;  /* 0x8000000cff097210 */ /* 0x000fe20007f1e0ff */
[----:B------:R-:W-:Y:S01]  /*9ff0*/  FMUL R11, R6, UR4 ;  /* 0x00000004060b7c20 */ /* 0x000fe20008400000 */
[----:B------:R-:W-:Y:S01]  /*a000*/  ULDC UR4, c[0x0][0x154] ;  /* 0x0000550000047ab9 */ /* 0x000fe20000000800 */
[----:B------:R-:W1:Y:S01]  /*a010*/  LDC.64 R24, c[0x0][0x640] ;  /* 0x00019000ff187b82 */ /* 0x000e620000000a00 */
[----:B------:R-:W-:Y:S01]  /*a020*/  IADD3.X R5, RZ, ~R5, RZ, P0, !PT ;  /* 0x80000005ff057210 */ /* 0x000fe200007fe4ff */
[----:B------:R-:W-:-:S02]  /*a030*/  IMAD.WIDE.U32 R6, R9, R20, R16 ;  /* 0x0000001409067225 */ /* 0x000fc400078e0010 */
[----:B------:R-:W2:Y:S02]  /*a040*/  F2I.U32.TRUNC.NTZ R11, R11 ;  /* 0x0000000b000b7305 */ /* 0x000ea4000020f000 */
[----:B------:R-:W-:Y:S02]  /*a050*/  IMAD R8, R5, R20, RZ ;  /* 0x0000001405087224 */ /* 0x000fe400078e02ff */
[----:B------:R-:W3:Y:S02]  /*a060*/  LDC R13, c[0x0][0x144] ;  /* 0x00005100ff0d7b82 */ /* 0x000ee40000000800 */
[----:B------:R-:W-:Y:S02]  /*a070*/  IMAD R5, R9, R21, R8 ;  /* 0x0000001509057224 */ /* 0x000fe400078e0208 */
[----:B------:R-:W-:Y:S02]  /*a080*/  IMAD.MOV.U32 R8, RZ, RZ, -0x1 ;  /* 0xffffffffff087424 */ /* 0x000fe400078e00ff */
[----:B------:R-:W-:Y:S01]  /*a090*/  IMAD.IADD R5, R7, 0x1, R5 ;  /* 0x0000000107057824 */ /* 0x000fe200078e0205 */
[----:B------:R-:W-:Y:S01]  /*a0a0*/  I2FP.F32.U32 R7, R3 ;  /* 0x0000000300077245 */ /* 0x000fe20000201000 */
[----:B------:R-:W4:Y:S03]  /*a0b0*/  LDC R14, c[0x0][0x608] ;  /* 0x00018200ff0e7b82 */ /* 0x000f260000000800 */
[----:B0-----:R-:W-:Y:S01]  /*a0c0*/  SHF.R.U64 R10, R6, R22, R5 ;  /* 0x00000016060a7219 */ /* 0x001fe20000001205 */
[----:B------:R-:W-:Y:S01]  /*a0d0*/  FMUL R7, R7, UR4 ;  /* 0x0000000407077c20 */ /* 0x000fe20008400000 */
[----:B--2---:R-:W-:-:S02]  /*a0e0*/  IADD3 R6, -R11, RZ, RZ ;  /* 0x000000ff0b067210 */ /* 0x004fc40007ffe1ff */
[----:B------:R-:W-:Y:S01]  /*a0f0*/  SHF.R.U32.HI R5, RZ, R22, R5 ;  /* 0x00000016ff057219 */ /* 0x000fe20000011605 */
[----:B------:R-:W0:Y:S01]  /*a100*/  LDC R9, c[0x0][0x658] ;  /* 0x00019600ff097b82 */ /* 0x000e220000000800 */
[----:B-1----:R-:W-:-:S04]  /*a110*/  ISETP.NE.U32.AND P0, PT, R24, RZ, PT ;  /* 0x000000ff1800720c */ /* 0x002fc80003f05070 */
[----:B------:R-:W-:-:S03]  /*a120*/  ISETP.NE.AND.EX P0, PT, R25, RZ, PT, P0 ;  /* 0x000000ff1900720c */ /* 0x000fc60003f05300 */
[----:B------:R-:W1:Y:S01]  /*a130*/  LDC R20, c[0x0][0x148] ;  /* 0x00005200ff147b82 */ /* 0x000e620000000800 */
[----:B---3--:R-:W-:Y:S01]  /*a140*/  IMAD R23, R13, R6, R4 ;  /* 0x000000060d177224 */ /* 0x008fe200078e0204 */
[----:B------:R-:W-:-:S06]  /*a150*/  MOV R6, 0x1 ;  /* 0x0000000100067802 */ /* 0x000fcc0000000f00 */
[----:B------:R-:W2:Y:S01]  /*a160*/  LDC R21, c[0x0][0x600] ;  /* 0x00018000ff157b82 */ /* 0x000ea20000000800 */
[-CC-:B----4-:R-:W-:Y:S02]  /*a170*/  SHF.R.U64 R13, R10, R14.reuse, R5.reuse ;  /* 0x0000000e0a0d7219 */ /* 0x190fe40000001205 */
[----:B------:R-:W-:Y:S02]  /*a180*/  SHF.R.U32.HI R4, RZ, R14, R5 ;  /* 0x0000000eff047219 */ /* 0x000fe40000011605 */
[----:B------:R3:W4:Y:S03]  /*a190*/  F2I.U32.TRUNC.NTZ R14, R7 ;  /* 0x00000007000e7305 */ /* 0x000726000020f000 */
[----:B------:R-:W1:Y:S01]  /*a1a0*/  LDC R26, c[0x0][0x648] ;  /* 0x00019200ff1a7b82 */ /* 0x000e620000000800 */
[-C--:B0-----:R-:W-:Y:S02]  /*a1b0*/  SHF.R.U64 R15, R13, R9.reuse, R4 ;  /* 0x000000090d0f7219 */ /* 0x081fe40000001204 */
[----:B------:R-:W-:-:S02]  /*a1c0*/  SHF.L.U32 R8, R8, R9, RZ ;  /* 0x0000000908087219 */ /* 0x000fc400000006ff */
[-C--:B------:R-:W-:Y:S01]  /*a1d0*/  SHF.R.U32.HI R5, RZ, R9.reuse, R4 ;  /* 0x00000009ff057219 */ /* 0x080fe20000011604 */
[----:B------:R-:W-:Y:S01]  /*a1e0*/  IMAD.MOV.U32 R4, RZ, RZ, R15 ;  /* 0x000000ffff047224 */ /* 0x000fe200078e000f */
[----:B------:R-:W-:Y:S01]  /*a1f0*/  SHF.L.U32 R22, R6, R9, RZ ;  /* 0x0000000906167219 */ /* 0x000fe200000006ff */
[----:B------:R-:W0:Y:S01]  /*a200*/  LDC R27, c[0x0][0x638] ;  /* 0x00018e00ff1b7b82 */ /* 0x000e220000000800 */
[----:B------:R-:W-:-:S07]  /*a210*/  LOP3.LUT R28, RZ, R8, RZ, 0x33, !PT ;  /* 0x00000008ff1c7212 */ /* 0x000fce00078e33ff */
[----:B------:R-:W0:Y:S01]  /*a220*/  LDC R29, c[0x0][0x610] ;  /* 0x00018400ff1d7b82 */ /* 0x000e220000000800 */
[----:B---34-:R-:W-:Y:S05]  /*a230*/  @!P0 BRA `(.L_x_287) ;  /* 0x0000000000288947 */ /* 0x018fea0003800000 */
[----:B------:R-:W3:Y:S02]  /*a240*/  LDC R4, c[0x0][0x64c] ;  /* 0x00019300ff047b82 */ /* 0x000ee40000000800 */
[----:B---3--:R-:W-:-:S04]  /*a250*/  IADD3 R9, P0, R15, R4, RZ ;  /* 0x000000040f097210 */ /* 0x008fc80007f1e0ff */
[----:B------:R-:W-:-:S05]  /*a260*/  IADD3.X R11, RZ, R5, RZ, P0, !PT ;  /* 0x00000005ff0b7210 */ /* 0x000fca00007fe4ff */
[----:B------:R-:W-:-:S04]  /*a270*/  IMAD.WIDE.U32 R4, R11, R24, RZ ;  /* 0x000000180b047225 */ /* 0x000fc800078e00ff */
[----:B------:R-:W-:-:S04]  /*a280*/  IMAD.WIDE.U32 R6, P0, R9, R25, R4 ;  /* 0x0000001909067225 */ /* 0x000fc80007800004 */
[----:B------:R-:W-:Y:S01]  /*a290*/  IMAD.WIDE.U32 R4, R9, R24, RZ ;  /* 0x0000001809047225 */ /* 0x000fe200078e00ff */
[----:B------:R-:W-:-:S03]  /*a2a0*/  MOV R8, R7 ;  /* 0x0000000700087202 */ /* 0x000fc60000000f00 */
[----:B------:R-:W-:Y:S01]  /*a2b0*/  IMAD.X R9, RZ, RZ, RZ, P0 ;  /* 0x000000ffff097224 */ /* 0x000fe200000e06ff */
[----:B------:R-:W-:-:S05]  /*a2c0*/  IADD3 RZ, P0, R5, R6, RZ ;  /* 0x0000000605ff7210 */ /* 0x000fca0007f1e0ff */
[----:B------:R-:W-:-:S08]  /*a2d0*/  IMAD.WIDE.U32.X R4, R11, R25, R8, P0 ;  /* 0x000000190b047225 */ /* 0x000fd000000e0408 */
.L_x_287:
[----:B------:R-:W-:Y:S01]  /*a2e0*/  ISETP.NE.AND P0, PT, R2, 0x1, PT ;  /* 0x000000010200780c */ /* 0x000fe20003f05270 */
[----:B------:R-:W-:Y:S01]  /*a2f0*/  IMAD.MOV R14, RZ, RZ, -R14 ;  /* 0x000000ffff0e7224 */ /* 0x000fe200078e0a0e */
[----:B-1----:R-:W-:Y:S01]  /*a300*/  SHF.R.U64 R5, R4, R26, R5 ;  /* 0x0000001a04057219 */ /* 0x002fe20000001205 */
[----:B------:R-:W-:Y:S01]  /*a310*/  IMAD.MOV.U32 R8, RZ, RZ, R12 ;  /* 0x000000ffff087224 */ /* 0x000fe200078e000c */
[----:B------:R-:W-:Y:S02]  /*a320*/  LOP3.LUT R4, R13, R28, RZ, 0xc0, !PT ;  /* 0x0000001c0d047212 */ /* 0x000fe400078ec0ff */
[----:B--2---:R-:W-:Y:S01]  /*a330*/  IADD3 R7, R21, -0x1, RZ ;  /* 0xffffffff15077810 */ /* 0x004fe20007ffe0ff */
[----:B------:R-:W-:Y:S02]  /*a340*/  IMAD.MOV R6, RZ, RZ, -R5 ;  /* 0x000000ffff067224 */ /* 0x000fe400078e0a05 */
[----:B------:R-:W-:Y:S01]  /*a350*/  IMAD R4, R22, R5, R4 ;  /* 0x0000000516047224 */ /* 0x000fe200078e0204 */
[----:B------:R-:W-:-:S03]  /*a360*/  LOP3.LUT R10, R10, R7, RZ, 0xc0, !PT ;  /* 0x000000070a0a7212 */ /* 0x000fc600078ec0ff */
[----:B------:R-:W-:Y:S02]  /*a370*/  @P0 IMAD R23, R20, R14, R3 ;  /* 0x0000000e14170224 */ /* 0x000fe400078e0203 */
[----:B0-----:R-:W-:Y:S01]  /*a380*/  IMAD R3, R6, R27, R15 ;  /* 0x0000001b06037224 */ /* 0x001fe200078e020f */
[----:B------:R-:W-:Y:S01]  /*a390*/  MOV R6, 0x1 ;  /* 0x0000000100067802 */ /* 0x000fe20000000f00 */
[----:B------:R-:W-:Y:S02]  /*a3a0*/  IMAD R7, R4, R29, R23 ;  /* 0x0000001d04077224 */ /* 0x000fe400078e0217 */
[----:B------:R-:W-:-:S05]  /*a3b0*/  IMAD R4, R3, R21, R10 ;  /* 0x0000001503047224 */ /* 0x000fca00078e020a */
[----:B------:R-:W-:Y:S02]  /*a3c0*/  SEL R9, R4, R7, !P0 ;  /* 0x0000000704097207 */ /* 0x000fe40004000000 */
[----:B------:R-:W-:-:S07]  /*a3d0*/  SEL R7, R7, R4, !P0 ;  /* 0x0000000407077207 */ /* 0x000fce0004000000 */
.L_x_285:
[----:B------:R-:W-:-:S08]  /*a3e0*/  NOP ;  /* 0x0000000000007918 */ /* 0x000fd00000000000 */
[----:B------:R-:W0:-:S00]  /*a3f0*/  USETMAXREG.DEALLOC.CTAPOOL 0x28 ;  /* 0x00000028000079c8 */ /* 0x000e0000080e0500 */
[----:B0-----:R-:W-:-:S13]  /*a400*/  ISETP.NE.AND P0, PT, R0, RZ, PT ;  /* 0x000000ff0000720c */ /* 0x001fda0003f05270 */
[----:B------:R-:W-:Y:S05]  /*a410*/  @P0 EXIT ;  /* 0x000000000000094d */ /* 0x000fea0003800000 */
[----:B------:R-:W-:Y:S01]  /*a420*/  LOP3.LUT P0, RZ, R6, 0xff, RZ, 0xc0, !PT ;  /* 0x000000ff06ff7812 */ /* 0x000fe2000780c0ff */
[----:B------:R-:W-:Y:S01]  /*a430*/  IMAD.MOV.U32 R0, RZ, RZ, RZ ;  /* 0x000000ffff007224 */ /* 0x000fe200078e00ff */
[----:B------:R-:W-:-:S11]  /*a440*/  MOV R3, 0x1 ;  /* 0x0000000100037802 */ /* 0x000fd60000000f00 */
[----:B------:R-:W-:Y:S05]  /*a450*/  @!P0 BRA `(.L_x_288) ;  /* 0x0000000c00c08947 */ /* 0x000fea0003800000 */
[----:B------:R-:W0:Y:S01]  /*a460*/  LDC R0, c[0x0][0x28c] ;  /* 0x0000a300ff007b82 */ /* 0x000e220000000800 */
[----:B------:R-:W-:Y:S01]  /*a470*/  ULDC UR21, c[0x0][0x658] ;  /* 0x0001960000157ab9 */ /* 0x000fe20000000800 */
[----:B------:R-:W-:Y:S01]  /*a480*/  UMOV UR5, 0xffffffff ;  /* 0xffffffff00057882 */ /* 0x000fe20000000000 */
[----:B------:R-:W-:Y:S01]  /*a490*/  ULDC UR4, c[0x0][0xc] ;  /* 0x0000030000047ab9 */ /* 0x000fe20000000800 */
[----:B------:R-:W-:Y:S01]  /*a4a0*/  USHF.L.U32 UR29, UR5, UR21, URZ ;  /* 0x00000015051d7299 */ /* 0x000fe2000800063f */
[C---:B------:R-:W-:Y:S01]  /*a4b0*/  LOP3.LUT P2, RZ, R18.reuse, 0x7f, RZ, 0xc0, !PT ;  /* 0x0000007f12ff7812 */ /* 0x040fe2000784c0ff */
[----:B------:R-:W-:Y:S01]  /*a4c0*/  UMOV UR6, 0x1 ;  /* 0x0000000100067882 */ /* 0x000fe20000000000 */
[----:B------:R-:W-:Y:S01]  /*a4d0*/  ULDC UR5, c[0x0][0x10] ;  /* 0x0000040000057ab9 */ /* 0x000fe20000000800 */
[----:B------:R-:W-:Y:S01]  /*a4e0*/  LOP3.LUT P0, RZ, R18, 0x1f, RZ, 0xc0, !PT ;  /* 0x0000001f12ff7812 */ /* 0x000fe2000780c0ff */
[----:B------:R-:W-:Y:S01]  /*a4f0*/  UIMAD.WIDE.U32 UR4, UR4, UR5, URZ ;  /* 0x00000005040472a5 */ /* 0x000fe2000f8e003f */
[----:B------:R-:W-:Y:S01]  /*a500*/  BSSY B0, `(.L_x_288) ;  /* 0x00000e5000007945 */ /* 0x000fe20003800000 */
[----:B------:R-:W-:Y:S01]  /*a510*/  USHF.L.U32 UR21, UR6, UR21, URZ ;  /* 0x0000001506157299 */ /* 0x000fe2000800063f */
[----:B------:R-:W-:Y:S01]  /*a520*/  IMAD.MOV.U32 R11, RZ, RZ, 0x1 ;  /* 0x00000001ff0b7424 */ /* 0x000fe200078e00ff */
[----:B------:R-:W-:Y:S01]  /*a530*/  LOP3.LUT R18, R19, 0x2, RZ, 0xfc, !PT ;  /* 0x0000000213127812 */ /* 0x000fe200078efcff */
[----:B------:R-:W-:Y:S01]  /*a540*/  ULDC UR6, c[0x0][0x14] ;  /* 0x0000050000067ab9 */ /* 0x000fe20000000800 */
[----:B------:R-:W-:Y:S01]  /*a550*/  PLOP3.LUT P0, PT, P0, P2, PT, 0x8a, 0x0 ;  /* 0x000000000000781c */ /* 0x000fe20000705172 */
[----:B------:R-:W-:-:S02]  /*a560*/  UIMAD.WIDE.U32 UR14, UR4, UR6, URZ ;  /* 0x00000006040e72a5 */ /* 0x000fc4000f8e003f */
[----:B------:R-:W-:Y:S01]  /*a570*/  UIMAD UR37, UR5, UR6, URZ ;  /* 0x00000006052572a4 */ /* 0x000fe2000f8e023f */
[----:B------:R-:W-:Y:S01]  /*a580*/  ULDC UR13, c[0x0][0x600] ;  /* 0x00018000000d7ab9 */ /* 0x000fe20000000800 */
[----:B------:R-:W-:Y:S02]  /*a590*/  ULOP3.LUT UR29, URZ, UR29, URZ, 0x33, !UPT ;  /* 0x0000001d3f1d7292 */ /* 0x000fe4000f8e333f */
[----:B------:R-:W-:Y:S01]  /*a5a0*/  UIADD3 UR13, UR13, -0x1, URZ ;  /* 0xffffffff0d0d7890 */ /* 0x000fe2000fffe03f */
[----:B0-----:R-:W-:Y:S01]  /*a5b0*/  IADD3 R0, R0, 0x7f, RZ ;  /* 0x0000007f00007810 */ /* 0x001fe20007ffe0ff */
[----:B------:R-:W-:Y:S01]  /*a5c0*/  UIADD3 UR37, UR15, UR37, URZ ;  /* 0x000000250f257290 */ /* 0x000fe2000fffe03f */
[----:B------:R-:W-:Y:S02]  /*a5d0*/  ULDC.64 UR22, c[0x0][0x198] ;  /* 0x0000660000167ab9 */ /* 0x000fe40000000a00 */
[----:B------:R-:W-:-:S04]  /*a5e0*/  SHF.R.S32.HI R3, RZ, 0x1f, R0 ;  /* 0x0000001fff037819 */ /* 0x000fc80000011400 */
[----:B------:R-:W-:Y:S01]  /*a5f0*/  LEA.HI R3, R3, R0, RZ, 0x7 ;  /* 0x0000000003037211 */ /* 0x000fe200078f38ff */
[----:B------:R-:W-:-:S03]  /*a600*/  IMAD.MOV.U32 R0, RZ, RZ, RZ ;  /* 0x000000ffff007224 */ /* 0x000fc600078e00ff */
[----:B------:R-:W-:Y:S02]  /*a610*/  SHF.R.S32.HI R13, RZ, 0x7, R3 ;  /* 0x00000007ff0d7819 */ /* 0x000fe40000011403 */
[----:B------:R-:W-:Y:S02]  /*a620*/  MOV R3, 0x1 ;  /* 0x0000000100037802 */ /* 0x000fe40000000f00 */
[----:B------:R-:W-:-:S07]  /*a630*/  IADD3 R10, R13, 0x1, RZ ;  /* 0x000000010d0a7810 */ /* 0x000fce0007ffe0ff */
.L_x_300:
[----:B------:R-:W-:-:S03]  /*a640*/  UMOV UR4, 0xffffffff ;  /* 0xffffffff00047882 */ /* 0x000fc60000000000 */
[----:B------:R-:W-:Y:S05]  /*a650*/  BRA.DIV UR4, `(.L_x_289) ;  /* 0x0000000e04e47947 */ /* 0x000fea000b800000 */
[----:B------:R-:W-:-:S13]  /*a660*/  ELECT P6, URZ, PT ;  /* 0x00000000003f782f */ /* 0x000fda00038c0000 */
.L_x_309:
[----:B------:R-:W0:Y:S01]  /*a670*/  LDC R4, c[0x0][0x28c] ;  /* 0x0000a300ff047b82 */ /* 0x000e220000000800 */
[----:B------:R-:W-:Y:S01]  /*a680*/  BSSY B1, `(.L_x_290) ;  /* 0x000005a000017945 */ /* 0x000fe20003800000 */
[----:B0-----:R-:W-:-:S13]  /*a690*/  ISETP.LT.OR P6, PT, R4, 0x1, !P6 ;  /* 0x000000010400780c */ /* 0x001fda00077c1670 */
[----:B------:R-:W-:Y:S05]  /*a6a0*/  @P6 BRA `(.L_x_291) ;  /* 0x00000004005c6947 */ /* 0x000fea0003800000 */
[----:B------:R-:W-:Y:S01]  /*a6b0*/  IMAD.SHL.U32 R14, R7, 0x100, RZ ;  /* 0x00000100070e7824 */ /* 0x000fe200078e00ff */
[----:B------:R-:W-:Y:S01]  /*a6c0*/  SHF.L.U32 R15, R9, 0x7, RZ ;  /* 0x00000007090f7819 */ /* 0x000fe200000006ff */
[----:B------:R-:W-:Y:S01]  /*a6d0*/  IMAD.MOV.U32 R20, RZ, RZ, RZ ;  /* 0x000000ffff147224 */ /* 0x000fe200078e00ff */
[----:B------:R-:W-:Y:S01]  /*a6e0*/  MOV R4, R10 ;  /* 0x0000000a00047202 */ /* 0x000fe20000000f00 */
[----:B------:R-:W-:Y:S01]  /*a6f0*/  IMAD.MOV.U32 R5, RZ, RZ, R3 ;  /* 0x000000ffff057224 */ /* 0x000fe200078e0003 */
[----:B------:R-:W-:-:S07]  /*a700*/  MOV R6, R0 ;  /* 0x0000000000067202 */ /* 0x000fce0000000f00 */
.L_x_295:
[----:B------:R-:W0:Y:S01]  /*a710*/  S2R R12, SR_CgaCtaId ;  /* 0x00000000000c7919 */ /* 0x000e220000008800 */
[----:B------:R-:W-:Y:S01]  /*a720*/  MOV R7, 0x400 ;  /* 0x0000040000077802 */ /* 0x000fe20000000f00 */
[----:B------:R-:W1:Y:S03]  /*a730*/  @!P2 LDC R9, c[0x0][0x500] ;  /* 0x00014000ff09ab82 */ /* 0x000e660000000800 */
[----:B0-----:R-:W-:Y:S02]  /*a740*/  LEA R21, R12, R7, 0x18 ;  /* 0x000000070c157211 */ /* 0x001fe400078ec0ff */
[----:B------:R-:W-:-:S03]  /*a750*/  SHF.L.U32 R7, R5, 0x1f, RZ ;  /* 0x0000001f05077819 */ /* 0x000fc600000006ff */
[----:B------:R-:W-:-:S04]  /*a760*/  IMAD R12, R6, 0x8, R21 ;  /* 0x00000008060c7824 */ /* 0x000fc800078e0215 */
[----:B------:R-:W0:Y:S02]  /*a770*/  SYNCS.PHASECHK.TRANS64.TRYWAIT P1, [R12+URZ+0x10], R7 ;  /* 0x000010070c0075a7 */ /* 0x000e24000802017f */
[----:B01----:R-:W-:Y:S05]  /*a780*/  @!P1 BRA `(.L_x_292) ;  /* 0x0000000c00b89947 */ /* 0x003fea0003800000 */
.L_x_310:
[----:B0-----:R-:W-:Y:S01]  /*a790*/  PRMT R7, R18, 0x9910, RZ ;  /* 0x0000991012077816 */ /* 0x001fe200000000ff */
[----:B------:R0:W-:Y:S03]  /*a7a0*/  @!P2 SYNCS.ARRIVE.TRANS64 RZ, [R12+URZ], R9 ;  /* 0x000000090cffa9a7 */ /* 0x0001e6000800003f */
[----:B------:R-:W-:-:S13]  /*a7b0*/  ISETP.NE.AND P1, PT, R7, 0x2, PT ;  /* 0x000000020700780c */ /* 0x000fda0003f25270 */
[----:B0-----:R-:W-:Y:S05]  /*a7c0*/  @P1 BRA `(.L_x_293) ;  /* 0x0000000000041947 */ /* 0x001fea0003800000 */
[----:B------:R-:W-:Y:S01]  /*a7d0*/  BPT.TRAP 0x1 ;  /* 0x000000040000795c */ /* 0x000fe20000300000 */
.L_x_293:
[----:B------:R-:W-:Y:S05]  /*a7e0*/  @P0 BRA `(.L_x_294) ;  /* 0x0000000000040947 */ /* 0x000fea0003800000 */
[----:B------:R-:W-:Y:S01]  /*a7f0*/  BPT.TRAP 0x1 ;  /* 0x000000040000795c */ /* 0x000fe20000300000 */
.L_x_294:
[----:B------:R-:W-:Y:S01]  /*a800*/  R2UR UR56, R21 ;  /* 0x00000000153872ca */ /* 0x000fe200000e0000 */
[----:B------:R-:W-:Y:S01]  /*a810*/  UIADD3 UR30, UP0, UR22, 0xf0, URZ ;  /* 0x000000f0161e7890 */ /* 0x000fe2000ff1e03f */
[----:B------:R-:W-:Y:S01]  /*a820*/  LEA R21, R6, R21, 0x11 ;  /* 0x0000001506157211 */ /* 0x000fe200078e88ff */
[----:B------:R-:W-:Y:S01]  /*a830*/  UIADD3 UR6, UP1, UR22, 0x1f0, URZ ;  /* 0x000001f016067890 */ /* 0x000fe2000ff3e03f */
[----:B------:R-:W-:Y:S01]  /*a840*/  R2UR UR10, R20 ;  /* 0x00000000140a72ca */ /* 0x000fe200000e0000 */
[----:B------:R-:W-:Y:S01]  /*a850*/  UIADD3.X UR31, URZ, UR23, URZ, UP0, !UPT ;  /* 0x000000173f1f7290 */ /* 0x000fe200087fe43f */
[----:B------:R-:W-:Y:S01]  /*a860*/  R2UR UR32, R21 ;  /* 0x00000000152072ca */ /* 0x000fe200000e0000 */
[----:B------:R-:W-:Y:S01]  /*a870*/  UMOV UR4, 0x0 ;  /* 0x0000000000047882 */ /* 0x000fe20000000000 */
[----:B------:R-:W-:Y:S01]  /*a880*/  R2UR UR16, R6 ;  /* 0x00000000061072ca */ /* 0x000fe200000e0000 */
[----:B------:R-:W-:Y:S01]  /*a890*/  UMOV UR5, 0x10000000 ;  /* 0x1000000000057882 */ /* 0x000fe20000000000 */
[----:B------:R-:W-:Y:S01]  /*a8a0*/  R2UR UR9, R12 ;  /* 0x000000000c0972ca */ /* 0x000fe200000e0000 */
[----:B------:R-:W-:Y:S01]  /*a8b0*/  UIADD3.X UR7, URZ, UR23, URZ, UP1, !UPT ;  /* 0x000000173f077290 */ /* 0x000fe20008ffe43f */
[----:B------:R-:W-:Y:S01]  /*a8c0*/  R2UR UR11, R14 ;  /* 0x000000000e0b72ca */ /* 0x000fe200000e0000 */
[----:B------:R-:W-:Y:S01]  /*a8d0*/  UIADD3 UR56, UR56, 0x40100, URZ ;  /* 0x0004010038387890 */ /* 0x000fe2000fffe03f */
[----:B------:R-:W-:Y:S01]  /*a8e0*/  R2UR UR12, R8 ;  /* 0x00000000080c72ca */ /* 0x000fe200000e0000 */
[----:B------:R-:W-:Y:S01]  /*a8f0*/  VIADD R6, R6, 0x1 ;  /* 0x0000000106067836 */ /* 0x000fe20000000000 */
[----:B------:R-:W-:Y:S01]  /*a900*/  R2UR UR59, R15 ;  /* 0x000000000f3b72ca */ /* 0x000fe200000e0000 */
[----:B------:R-:W-:Y:S01]  /*a910*/  UIADD3 UR50, UR10, 0x20, URZ ;  /* 0x000000200a327890 */ /* 0x000fe2000fffe03f */
[----:B------:R-:W-:Y:S01]  /*a920*/  IADD3 R4, R4, -0x1, RZ ;  /* 0xffffffff04047810 */ /* 0x000fe20007ffe0ff */
[----:B------:R-:W-:Y:S01]  /*a930*/  UIADD3 UR8, UR32, 0x100, URZ ;  /* 0x0000010020087890 */ /* 0x000fe2000fffe03f */
[----:B------:R-:W-:Y:S01]  /*a940*/  ISETP.NE.AND P1, PT, R6, 0x2, PT ;  /* 0x000000020600780c */ /* 0x000fe20003f25270 */
[----:B------:R-:W-:Y:S01]  /*a950*/  UIADD3 UR48, UR32, 0x8100, URZ ;  /* 0x0000810020307890 */ /* 0x000fe2000fffe03f */
[----:B------:R-:W-:Y:S01]  /*a960*/  ISETP.GT.AND P3, PT, R4, 0x1, PT ;  /* 0x000000010400780c */ /* 0x000fe20003f64270 */
[----:B------:R-:W-:Y:S01]  /*a970*/  ULEA UR56, UR16, UR56, 0x10 ;  /* 0x0000003810387291 */ /* 0x000fe2000f8e803f */
[----:B------:R-:W-:Y:S01]  /*a980*/  SEL R12, RZ, 0x1, P1 ;  /* 0x00000001ff0c7807 */ /* 0x000fe20000800000 */
[----:B------:R-:W-:Y:S01]  /*a990*/  UIADD3 UR42, UR10, 0x40, URZ ;  /* 0x000000400a2a7890 */ /* 0x000fe2000fffe03f */
[----:B------:R-:W-:Y:S01]  /*a9a0*/  VIADD R20, R20, 0x80 ;  /* 0x0000008014147836 */ /* 0x000fe20000000000 */
[----:B------:R-:W-:Y:S01]  /*a9b0*/  UIADD3 UR40, UR32, 0x10100, URZ ;  /* 0x0001010020287890 */ /* 0x000fe2000fffe03f */
[----:B------:R0:W-:Y:S01]  /*a9c0*/  UTMALDG.3D [UR8], [UR30], desc[UR4] ;  /* 0x000004081e0075b4 */ /* 0x0001e20008011000 */
[----:B------:R-:W-:Y:S01]  /*a9d0*/  UIADD3 UR34, UR10, 0x60, URZ ;  /* 0x000000600a227890 */ /* 0x000fe2000fffe03f */
[----:B------:R-:W-:Y:S01]  /*a9e0*/  LOP3.LUT R5, R5, R12, RZ, 0x3c, !PT ;  /* 0x0000000c05057212 */ /* 0x000fe200078e3cff */
[----:B------:R-:W-:Y:S01]  /*a9f0*/  UIADD3 UR32, UR32, 0x18100, URZ ;  /* 0x0001810020207890 */ /* 0x000fe2000fffe03f */
[----:B------:R-:W-:Y:S01]  /*aa00*/  SEL R6, R6, RZ, P1 ;  /* 0x000000ff06067207 */ /* 0x000fe20000800000 */
[----:B------:R-:W-:-:S02]  /*aa10*/  UIADD3 UR24, UR56, 0x4000, URZ ;  /* 0x0000400038187890 */ /* 0x000fc4000fffe03f */
[----:B------:R-:W-:Y:S01]  /*aa20*/  UIADD3 UR16, UR56, 0x8000, URZ ;  /* 0x0000800038107890 */ /* 0x000fe2000fffe03f */
[----:B------:R-:W-:Y:S01]  /*aa30*/  UMOV UR49, UR9 ;  /* 0x0000000900317c82 */ /* 0x000fe20008000000 */
        /* <DEDUP_REMOVED lines=8> */
[----:B------:R1:W-:Y:S01]  /*aac0*/  UTMALDG.3D [UR48], [UR30], desc[UR4] ;  /* 0x000004301e0075b4 */ /* 0x0003e20008011000 */
[----:B------:R-:W-:Y:S01]  /*aad0*/  UMOV UR57, UR9 ;  /* 0x0000000900397c82 */ /* 0x000fe20008000000 */
[----:B------:R-:W-:Y:S01]  /*aae0*/  UMOV UR58, UR10 ;  /* 0x0000000a003a7c82 */ /* 0x000fe20008000000 */
[----:B------:R-:W-:Y:S01]  /*aaf0*/  UMOV UR60, UR12 ;  /* 0x0000000c003c7c82 */ /* 0x000fe20008000000 */
[----:B------:R-:W-:Y:S01]  /*ab00*/  UMOV UR25, UR9 ;  /* 0x0000000900197c82 */ /* 0x000fe20008000000 */
[----:B------:R-:W-:Y:S01]  /*ab10*/  UMOV UR27, UR59 ;  /* 0x0000003b001b7c82 */ /* 0x000fe20008000000 */
[----:B0-----:R-:W-:Y:S01]  /*ab20*/  UIADD3 UR8, UR56, 0xc000, URZ ;  /* 0x0000c00038087890 */ /* 0x001fe2000fffe03f */
[----:B------:R1:W-:Y:S01]  /*ab30*/  UTMALDG.3D [UR40], [UR30], desc[UR4] ;  /* 0x000004281e0075b4 */ /* 0x0003e20008011000 */
        /* <DEDUP_REMOVED lines=9> */
[----:B------:R1:W-:Y:S01]  /*abd0*/  UTMALDG.3D [UR56], [UR6], desc[UR4] ;  /* 0x00000438060075b4 */ /* 0x0003e20008011000 */
[----:B------:R1:W-:Y:S01]  /*abe0*/  UTMALDG.3D [UR24], [UR6], desc[UR4] ;  /* 0x00000418060075b4 */ /* 0x0003e20008011000 */
[----:B------:R1:W-:Y:S01]  /*abf0*/  UTMALDG.3D [UR16], [UR6], desc[UR4] ;  /* 0x00000410060075b4 */ /* 0x0003e20008011000 */
[----:B------:R1:W-:Y:S02]  /*ac00*/  UTMALDG.3D [UR8], [UR6], desc[UR4] ;  /* 0x00000408060075b4 */ /* 0x0003e40008011000 */
[----:B-1----:R-:W-:Y:S05]  /*ac10*/  @P3 BRA `(.L_x_295) ;  /* 0xfffffff800bc3947 */ /* 0x002fea000383ffff */
.L_x_291:
[----:B------:R-:W-:Y:S05]  /*ac20*/  BSYNC B1 ;  /* 0x0000000000017941 */ /* 0x000fea0003800000 */
.L_x_290:
[----:B------:R-:W-:Y:S01]  /*ac30*/  LOP3.LUT P3, RZ, R11, 0xff, RZ, 0xc0, !PT ;  /* 0x000000ff0bff7812 */ /* 0x000fe2000786c0ff */
[----:B------:R-:W-:Y:S01]  /*ac40*/  ULDC.64 UR4, c[0x0][0x650] ;  /* 0x0001940000047ab9 */ /* 0x000fe20000000a00 */
[----:B------:R-:W-:Y:S01]  /*ac50*/  IADD3 R0, R13, R0, RZ ;  /* 0x000000000d007210 */ /* 0x000fe20007ffe0ff */
[----:B------:R-:W-:Y:S01]  /*ac60*/  BSSY B1, `(.L_x_296) ;  /* 0x000006c000017945 */ /* 0x000fe20003800000 */
[----:B------:R-:W-:Y:S01]  /*ac70*/  IADD3 R16, P4, R16, UR14, RZ ;  /* 0x0000000e10107c10 */ /* 0x000fe2000ff9e0ff */
[----:B------:R-:W-:Y:S01]  /*ac80*/  IMAD.MOV.U32 R7, RZ, RZ, -0x1 ;  /* 0xffffffffff077424 */ /* 0x000fe200078e00ff */
[----:B------:R-:W-:Y:S01]  /*ac90*/  SHF.R.U32.HI R4, RZ, 0x1, R0 ;  /* 0x00000001ff047819 */ /* 0x000fe20000011600 */
[----:B------:R-:W-:Y:S01]  /*aca0*/  IMAD.MOV.U32 R8, RZ, RZ, -0x1 ;  /* 0xffffffffff087424 */ /* 0x000fe200078e00ff */
[----:B------:R-:W-:Y:S02]  /*acb0*/  ISETP.GT.U32.AND P1, PT, R0, 0x1, PT ;  /* 0x000000010000780c */ /* 0x000fe40003f24070 */
[----:B------:R-:W-:-:S02]  /*acc0*/  LOP3.LUT R4, R4, 0x1, RZ, 0xc0, !PT ;  /* 0x0000000104047812 */ /* 0x000fc400078ec0ff */
[----:B------:R-:W-:Y:S01]  /*acd0*/  ISETP.LT.U32.AND P1, PT, R13, 0x2, P1 ;  /* 0x000000020d00780c */ /* 0x000fe20000f21070 */
[----:B------:R-:W0:Y:S01]  /*ace0*/  @P3 S2R R6, SR_CgaCtaId ;  /* 0x0000000000063919 */ /* 0x000e220000008800 */
[----:B------:R-:W-:Y:S02]  /*acf0*/  @P3 MOV R5, 0x400 ;  /* 0x0000040000053802 */ /* 0x000fe40000000f00 */
[----:B------:R-:W-:Y:S02]  /*ad00*/  IADD3.X R17, R17, UR37, RZ, P4, !PT ;  /* 0x0000002511117c10 */ /* 0x000fe4000a7fe4ff */
[----:B------:R-:W-:Y:S02]  /*ad10*/  ISETP.GE.U32.AND P4, PT, R16, UR4, PT ;  /* 0x0000000410007c0c */ /* 0x000fe4000bf86070 */
[----:B------:R-:W-:Y:S02]  /*ad20*/  MOV R9, 0xffffffff ;  /* 0xffffffff00097802 */ /* 0x000fe40000000f00 */
[----:B------:R-:W-:-:S02]  /*ad30*/  LOP3.LUT R0, R0, 0x1, RZ, 0xc0, !PT ;  /* 0x0000000100007812 */ /* 0x000fc400078ec0ff */
[----:B------:R-:W-:Y:S02]  /*ad40*/  PRMT R11, RZ, 0x7610, R11 ;  /* 0x00007610ff0b7816 */ /* 0x000fe4000000000b */
[----:B0-----:R-:W-:-:S04]  /*ad50*/  @P3 LEA R5, R6, R5, 0x18 ;  /* 0x0000000506053211 */ /* 0x001fc800078ec0ff */
[----:B------:R0:W-:Y:S01]  /*ad60*/  @P3 SYNCS.ARRIVE.TRANS64.A1T0 RZ, [R5+URZ+0x38], RZ ;  /* 0x000038ff05ff39a7 */ /* 0x0001e2000810003f */
[----:B------:R-:W-:Y:S02]  /*ad70*/  ISETP.NE.U32.AND P3, PT, R4, 0x1, PT ;  /* 0x000000010400780c */ /* 0x000fe40003f65070 */
[----:B------:R-:W-:Y:S02]  /*ad80*/  SEL R4, RZ, 0x1, !P1 ;  /* 0x00000001ff047807 */ /* 0x000fe40004800000 */
[----:B------:R-:W-:Y:S02]  /*ad90*/  ISETP.GE.U32.AND.EX P1, PT, R17, UR5, PT, P4 ;  /* 0x0000000511007c0c */ /* 0x000fe4000bf26140 */
[----:B------:R-:W-:-:S04]  /*ada0*/  ISETP.GT.U32.AND P3, PT, R13, 0x1, !P3 ;  /* 0x000000010d00780c */ /* 0x000fc80005f64070 */
[----:B0-----:R-:W-:-:S04]  /*adb0*/  SEL R5, RZ, 0x1, !P3 ;  /* 0x00000001ff057807 */ /* 0x001fc80005800000 */
[--C-:B------:R-:W-:Y:S02]  /*adc0*/  LOP3.LUT R3, R5, R3, R4.reuse, 0x96, !PT ;  /* 0x0000000305037212 */ /* 0x100fe400078e9604 */
[----:B------:R-:W-:Y:S01]  /*add0*/  PRMT R4, RZ, 0x7610, R4 ;  /* 0x00007610ff047816 */ /* 0x000fe20000000004 */
[----:B------:R-:W-:Y:S06]  /*ade0*/  @P1 BRA `(.L_x_297) ;  /* 0x00000004004c1947 */ /* 0x000fec0003800000 */
[----:B------:R-:W-:Y:S01]  /*adf0*/  ULDC.64 UR4, c[0x0][0x628] ;  /* 0x00018a0000047ab9 */ /* 0x000fe20000000a00 */
[----:B------:R-:W0:Y:S01]  /*ae00*/  S2R R14, SR_CTAID.X ;  /* 0x00000000000e7919 */ /* 0x000e220000002500 */
[----:B------:R-:W-:Y:S01]  /*ae10*/  ISETP.NE.U32.AND P1, PT, RZ, UR4, PT ;  /* 0x00000004ff007c0c */ /* 0x000fe2000bf25070 */
[----:B------:R-:W-:Y:S01]  /*ae20*/  ULDC UR7, c[0x0][0x630] ;  /* 0x00018c0000077ab9 */ /* 0x000fe20000000800 */
[----:B------:R-:W-:Y:S01]  /*ae30*/  MOV R4, R16 ;  /* 0x0000001000047202 */ /* 0x000fe20000000f00 */
[----:B------:R-:W1:Y:S01]  /*ae40*/  S2R R12, SR_CTAID.Y ;  /* 0x00000000000c7919 */ /* 0x000e620000002600 */
[----:B------:R-:W-:Y:S01]  /*ae50*/  ISETP.NE.AND.EX P1, PT, RZ, UR5, PT, P1 ;  /* 0x00000005ff007c0c */ /* 0x000fe2000bf25310 */
[----:B------:R-:W-:-:S12]  /*ae60*/  IMAD.MOV.U32 R5, RZ, RZ, R17 ;  /* 0x000000ffff057224 */ /* 0x000fd800078e0011 */
[----:B------:R-:W-:Y:S05]  /*ae70*/  @!P1 BRA `(.L_x_298) ;  /* 0x0000000000289947 */ /* 0x000fea0003800000 */
[----:B------:R-:W-:Y:S02]  /*ae80*/  ULDC UR6, c[0x0][0x634] ;  /* 0x00018d0000067ab9 */ /* 0x000fe40000000800 */
[----:B------:R-:W-:-:S04]  /*ae90*/  IADD3 R9, P1, R16, UR6, RZ ;  /* 0x0000000610097c10 */ /* 0x000fc8000ff3e0ff */
[----:B------:R-:W-:-:S05]  /*aea0*/  IADD3.X R15, RZ, R17, RZ, P1, !PT ;  /* 0x00000011ff0f7210 */ /* 0x000fca0000ffe4ff */
[----:B------:R-:W-:-:S04]  /*aeb0*/  IMAD.WIDE.U32 R6, R15, UR4, RZ ;  /* 0x000000040f067c25 */ /* 0x000fc8000f8e00ff */
[----:B------:R-:W-:-:S04]  /*aec0*/  IMAD.WIDE.U32 R6, P1, R9, UR5, R6 ;  /* 0x0000000509067c25 */ /* 0x000fc8000f820006 */
[----:B------:R-:W-:Y:S01]  /*aed0*/  IMAD.WIDE.U32 R8, R9, UR4, RZ ;  /* 0x0000000409087c25 */ /* 0x000fe2000f8e00ff */
[----:B------:R-:W-:-:S03]  /*aee0*/  MOV R4, R7 ;  /* 0x0000000700047202 */ /* 0x000fc60000000f00 */
[----:B------:R-:W-:Y:S01]  /*aef0*/  IMAD.X R5, RZ, RZ, RZ, P1 ;  /* 0x000000ffff057224 */ /* 0x000fe200008e06ff */
[----:B------:R-:W-:-:S05]  /*af00*/  IADD3 RZ, P1, R9, R6, RZ ;  /* 0x0000000609ff7210 */ /* 0x000fca0007f3e0ff */
[----:B------:R-:W-:-:S08]  /*af10*/  IMAD.WIDE.U32.X R4, R15, UR5, R4, P1 ;  /* 0x000000050f047c25 */ /* 0x000fd000088e0404 */
.L_x_298:
[--C-:B------:R-:W-:Y:S01]  /*af20*/  SHF.R.U64 R8, R4, UR7, R5.reuse ;  /* 0x0000000704087c19 */ /* 0x100fe20008001205 */
[----:B------:R-:W-:Y:S01]  /*af30*/  ULDC.64 UR4, c[0x0][0x620] ;  /* 0x0001880000047ab9 */ /* 0x000fe20000000a00 */
[----:B------:R-:W-:Y:S01]  /*af40*/  SHF.R.U32.HI R4, RZ, UR7, R5 ;  /* 0x00000007ff047c19 */ /* 0x000fe20008011605 */
[----:B------:R-:W2:Y:S01]  /*af50*/  LDC R25, c[0x0][0x144] ;  /* 0x00005100ff197b82 */ /* 0x000ea20000000800 */
[----:B------:R-:W-:Y:S01]  /*af60*/  IADD3 R7, P1, RZ, -R8, RZ ;  /* 0x80000008ff077210 */ /* 0x000fe20007f3e0ff */
[----:B------:R-:W-:Y:S01]  /*af70*/  ULDC.64 UR8, c[0x0][0x640] ;  /* 0x0001900000087ab9 */ /* 0x000fe20000000a00 */
[----:B0-----:R-:W-:Y:S01]  /*af80*/  I2FP.F32.U32 R9, R14 ;  /* 0x0000000e00097245 */ /* 0x001fe20000201000 */
[----:B------:R-:W-:Y:S02]  /*af90*/  ULDC UR6, c[0x0][0x608] ;  /* 0x0001820000067ab9 */ /* 0x000fe40000000800 */
[----:B------:R-:W-:Y:S01]  /*afa0*/  IMAD.X R4, RZ, RZ, ~R4, P1 ;  /* 0x000000ffff047224 */ /* 0x000fe200008e0e04 */
[----:B------:R-:W-:Y:S01]  /*afb0*/  ISETP.NE.U32.AND P1, PT, RZ, UR8, PT ;  /* 0x00000008ff007c0c */ /* 0x000fe2000bf25070 */
[----:B------:R-:W0:Y:S02]  /*afc0*/  LDC R21, c[0x0][0x148] ;  /* 0x00005200ff157b82 */ /* 0x000e240000000800 */
[----:B------:R-:W-:Y:S01]  /*afd0*/  IMAD R6, R4, UR4, RZ ;  /* 0x0000000404067c24 */ /* 0x000fe2000f8e02ff */
[----:B------:R-:W-:Y:S01]  /*afe0*/  ISETP.NE.AND.EX P1, PT, RZ, UR9, PT, P1 ;  /* 0x00000009ff007c0c */ /* 0x000fe2000bf25310 */
[----:B------:R-:W-:Y:S01]  /*aff0*/  IMAD.WIDE.U32 R4, R7, UR4, R16 ;  /* 0x0000000407047c25 */ /* 0x000fe2000f8e0010 */
[----:B------:R-:W-:-:S03]  /*b000*/  ULDC UR4, c[0x0][0x150] ;  /* 0x0000540000047ab9 */ /* 0x000fc60000000800 */
[----:B------:R-:W-:Y:S02]  /*b010*/  IMAD R7, R7, UR5, R6 ;  /* 0x0000000507077c24 */ /* 0x000fe4000f8e0206 */
[----:B------:R-:W-:Y:S01]  /*b020*/  FMUL R6, R9, UR4 ;  /* 0x0000000409067c20 */ /* 0x000fe20008400000 */
[----:B------:R-:W-:Y:S01]  /*b030*/  ULDC UR4, c[0x0][0x618] ;  /* 0x0001860000047ab9 */ /* 0x000fe20000000800 */
[----:B------:R-:W-:Y:S01]  /*b040*/  ULDC UR5, c[0x0][0x154] ;  /* 0x0000550000057ab9 */ /* 0x000fe20000000800 */
[----:B------:R-:W-:-:S03]  /*b050*/  IADD3 R5, R5, R7, RZ ;  /* 0x0000000705057210 */ /* 0x000fc60007ffe0ff */
[----:B------:R-:W3:Y:S01]  /*b060*/  F2I.U32.TRUNC.NTZ R6, R6 ;  /* 0x0000000600067305 */ /* 0x000ee2000020f000 */
[----:B------:R-:W-:Y:S02]  /*b070*/  SHF.R.U64 R9, R4, UR4, R5 ;  /* 0x0000000404097c19 */ /* 0x000fe40008001205 */
[----:B-1----:R-:W-:-:S05]  /*b080*/  I2FP.F32.U32 R4, R12 ;  /* 0x0000000c00047245 */ /* 0x002fca0000201000 */
[----:B------:R-:W-:Y:S01]  /*b090*/  FMUL R22, R4, UR5 ;  /* 0x0000000504167c20 */ /* 0x000fe20008400000 */
[----:B------:R-:W-:Y:S01]  /*b0a0*/  SHF.R.U32.HI R4, RZ, UR4, R5 ;  /* 0x00000004ff047c19 */ /* 0x000fe20008011605 */
[----:B------:R-:W-:-:S03]  /*b0b0*/  ULDC UR4, c[0x0][0x658] ;  /* 0x0001960000047ab9 */ /* 0x000fc60000000800 */
[--C-:B------:R-:W-:Y:S01]  /*b0c0*/  SHF.R.U32.HI R5, RZ, UR6, R4.reuse ;  /* 0x00000006ff057c19 */ /* 0x100fe20008011604 */
[----:B------:R-:W1:Y:S01]  /*b0d0*/  F2I.U32.TRUNC.NTZ R22, R22 ;  /* 0x0000001600167305 */ /* 0x000e62000020f000 */
[----:B------:R-:W-:Y:S01]  /*b0e0*/  SHF.R.U64 R20, R9, UR6, R4 ;  /* 0x0000000609147c19 */ /* 0x000fe20008001204 */
[----:B---3--:R-:W-:Y:S01]  /*b0f0*/  IMAD.MOV R6, RZ, RZ, -R6 ;  /* 0x000000ffff067224 */ /* 0x008fe200078e0a06 */
[--C-:B------:R-:W-:Y:S02]  /*b100*/  SHF.R.U32.HI R23, RZ, UR4, R5.reuse ;  /* 0x00000004ff177c19 */ /* 0x100fe40008011605 */
[----:B------:R-:W-:Y:S01]  /*b110*/  SHF.R.U64 R15, R20, UR4, R5 ;  /* 0x00000004140f7c19 */ /* 0x000fe20008001205 */
[----:B--2---:R-:W-:Y:S02]  /*b120*/  IMAD R14, R25, R6, R14 ;  /* 0x00000006190e7224 */ /* 0x004fe400078e020e */
[----:B------:R-:W-:Y:S01]  /*b130*/  IMAD.MOV.U32 R5, RZ, RZ, R23 ;  /* 0x000000ffff057224 */ /* 0x000fe200078e0017 */
[----:B------:R-:W-:Y:S01]  /*b140*/  MOV R4, R15 ;  /* 0x0000000f00047202 */ /* 0x000fe20000000f00 */
[----:B------:R-:W-:Y:S06]  /*b150*/  @!P1 BRA `(.L_x_299) ;  /* 0x0000000000289947 */ /* 0x000fec0003800000 */
[----:B------:R-:W-:Y:S02]  /*b160*/  ULDC UR4, c[0x0][0x64c] ;  /* 0x0001930000047ab9 */ /* 0x000fe40000000800 */
[----:B------:R-:W-:-:S04]  /*b170*/  IADD3 R5, P1, R15, UR4, RZ ;  /* 0x000000040f057c10 */ /* 0x000fc8000ff3e0ff */
[----:B------:R-:W-:-:S05]  /*b180*/  IADD3.X R23, RZ, R23, RZ, P1, !PT ;  /* 0x00000017ff177210 */ /* 0x000fca0000ffe4ff */
[----:B------:R-:W-:-:S04]  /*b190*/  IMAD.WIDE.U32 R6, R23, UR8, RZ ;  /* 0x0000000817067c25 */ /* 0x000fc8000f8e00ff */
[----:B------:R-:W-:-:S04]  /*b1a0*/  IMAD.WIDE.U32 R6, P1, R5, UR9, R6 ;  /* 0x0000000905067c25 */ /* 0x000fc8000f820006 */
[----:B------:R-:W-:Y:S01]  /*b1b0*/  IMAD.WIDE.U32 R4, R5, UR8, RZ ;  /* 0x0000000805047c25 */ /* 0x000fe2000f8e00ff */
[----:B------:R-:W-:-:S04]  /*b1c0*/  MOV R4, R7 ;  /* 0x0000000700047202 */ /* 0x000fc80000000f00 */
[----:B------:R-:W-:Y:S01]  /*b1d0*/  IADD3 RZ, P3, R5, R6, RZ ;  /* 0x0000000605ff7210 */ /* 0x000fe20007f7e0ff */
[----:B------:R-:W-:-:S04]  /*b1e0*/  IMAD.X R5, RZ, RZ, RZ, P1 ;  /* 0x000000ffff057224 */ /* 0x000fc800008e06ff */
[----:B------:R-:W-:-:S08]  /*b1f0*/  IMAD.WIDE.U32.X R4, R23, UR9, R4, P3 ;  /* 0x0000000917047c25 */ /* 0x000fd000098e0404 */
.L_x_299:
[----:B------:R-:W-:Y:S01]  /*b200*/  ISETP.NE.AND P1, PT, R2, 0x1, PT ;  /* 0x000000010200780c */ /* 0x000fe20003f25270 */
[----:B------:R-:W-:Y:S01]  /*b210*/  ULDC UR4, c[0x0][0x648] ;  /* 0x0001920000047ab9 */ /* 0x000fe20000000800 */
[----:B------:R-:W-:Y:S01]  /*b220*/  LOP3.LUT R20, R20, UR29, RZ, 0xc0, !PT ;  /* 0x0000001d14147c12 */ /* 0x000fe2000f8ec0ff */
[----:B-1----:R-:W-:Y:S01]  /*b230*/  IMAD.MOV R22, RZ, RZ, -R22 ;  /* 0x000000ffff167224 */ /* 0x002fe200078e0a16 */
[----:B------:R-:W-:Y:S01]  /*b240*/  SHF.R.U64 R5, R4, UR4, R5 ;  /* 0x0000000404057c19 */ /* 0x000fe20008001205 */
[----:B------:R-:W-:Y:S01]  /*b250*/  ULDC UR4, c[0x0][0x638] ;  /* 0x00018e0000047ab9 */ /* 0x000fe20000000800 */
[----:B------:R-:W-:Y:S01]  /*b260*/  LOP3.LUT R6, R9, UR13, RZ, 0xc0, !PT ;  /* 0x0000000d09067c12 */ /* 0x000fe2000f8ec0ff */
[----:B------:R-:W-:Y:S01]  /*b270*/  ULDC UR5, c[0x0][0x610] ;  /* 0x0001840000057ab9 */ /* 0x000fe20000000800 */
[C---:B------:R-:W-:Y:S01]  /*b280*/  IADD3 R4, -R5.reuse, RZ, RZ ;  /* 0x000000ff05047210 */ /* 0x040fe20007ffe1ff */
[----:B------:R-:W-:-:S04]  /*b290*/  IMAD R5, R5, UR21, R20 ;  /* 0x0000001505057c24 */ /* 0x000fc8000f8e0214 */
[----:B0-----:R-:W-:Y:S02]  /*b2a0*/  @P1 IMAD R14, R21, R22, R12 ;  /* 0x00000016150e1224 */ /* 0x001fe400078e020c */
[----:B------:R-:W-:Y:S01]  /*b2b0*/  IMAD R15, R4, UR4, R15 ;  /* 0x00000004040f7c24 */ /* 0x000fe2000f8e020f */
[----:B------:R-:W-:Y:S01]  /*b2c0*/  ULDC UR4, c[0x0][0x600] ;  /* 0x0001800000047ab9 */ /* 0x000fe20000000800 */
[----:B------:R-:W-:Y:S02]  /*b2d0*/  IMAD R14, R5, UR5, R14 ;  /* 0x00000005050e7c24 */ /* 0x000fe4000f8e020e */
[----:B------:R-:W-:Y:S02]  /*b2e0*/  IMAD R15, R15, UR4, R6 ;  /* 0x000000040f0f7c24 */ /* 0x000fe4000f8e0206 */
[----:B------:R-:W-:-:S03]  /*b2f0*/  IMAD.MOV.U32 R4, RZ, RZ, 0x1 ;  /* 0x00000001ff047424 */ /* 0x000fc600078e00ff */
[----:B------:R-:W-:Y:S02]  /*b300*/  SEL R9, R15, R14, !P1 ;  /* 0x0000000e0f097207 */ /* 0x000fe40004800000 */
[----:B------:R-:W-:-:S07]  /*b310*/  SEL R7, R14, R15, !P1 ;  /* 0x0000000f0e077207 */ /* 0x000fce0004800000 */
.L_x_297:
[----:B------:R-:W-:Y:S05]  /*b320*/  BSYNC B1 ;  /* 0x0000000000017941 */ /* 0x000fea0003800000 */
.L_x_296:
[----:B------:R-:W-:-:S13]  /*b330*/  LOP3.LUT P1, RZ, R4, 0xff, RZ, 0xc0, !PT ;  /* 0x000000ff04ff7812 */ /* 0x000fda000782c0ff */
[----:B------:R-:W-:Y:S05]  /*b340*/  @P1 BRA `(.L_x_300) ;  /* 0xfffffff000bc1947 */ /* 0x000fea000383ffff */
[----:B------:R-:W-:Y:S05]  /*b350*/  BSYNC B0 ;  /* 0x0000000000007941 */ /* 0x000fea0003800000 */
.L_x_288:
[----:B------:R-:W-:-:S03]  /*b360*/  UMOV UR4, 0xffffffff ;  /* 0xffffffff00047882 */ /* 0x000fc60000000000 */
[----:B------:R-:W-:Y:S05]  /*b370*/  BRA.DIV UR4, `(.L_x_301) ;  /* 0x0000000204d07947 */ /* 0x000fea000b800000 */
[----:B------:R-:W-:-:S13]  /*b380*/  ELECT P6, URZ, PT ;  /* 0x00000000003f782f */ /* 0x000fda00038c0000 */
.L_x_313:
[----:B------:R-:W-:Y:S04]  /*b390*/  BSSY B0, `(.L_x_302) ;  /* 0x0000019000007945 */ /* 0x000fe80003800000 */
[----:B------:R-:W-:Y:S05]  /*b3a0*/  @!P6 BRA `(.L_x_303) ;  /* 0x00000000005ce947 */ /* 0x000fea0003800000 */
[----:B------:R-:W-:-:S04]  /*b3b0*/  LOP3.LUT R19, R19, 0x2, RZ, 0xfc, !PT ;  /* 0x0000000213137812 */ /* 0x000fc800078efcff */
[----:B------:R-:W-:-:S13]  /*b3c0*/  ISETP.NE.AND P0, PT, R19, 0x3, PT ;  /* 0x000000031300780c */ /* 0x000fda0003f05270 */
[----:B------:R-:W-:Y:S05]  /*b3d0*/  @!P0 BRA `(.L_x_304) ;  /* 0x0000000000048947 */ /* 0x000fea0003800000 */
[----:B------:R-:W-:Y:S01]  /*b3e0*/  BPT.TRAP 0x1 ;  /* 0x000000040000795c */ /* 0x000fe20000300000 */
.L_x_304:
[----:B------:R-:W0:Y:S01]  /*b3f0*/  S2R R5, SR_CgaCtaId ;  /* 0x0000000000057919 */ /* 0x000e220000008800 */
[----:B------:R-:W-:Y:S02]  /*b400*/  MOV R2, 0x400 ;  /* 0x0000040000027802 */ /* 0x000fe40000000f00 */
[----:B------:R-:W-:Y:S02]  /*b410*/  SHF.L.U32 R4, R3, 0x1f, RZ ;  /* 0x0000001f03047819 */ /* 0x000fe400000006ff */
[----:B0-----:R-:W-:-:S04]  /*b420*/  LEA R5, R5, R2, 0x18 ;  /* 0x0000000205057211 */ /* 0x001fc800078ec0ff */
[----:B------:R-:W-:-:S05]  /*b430*/  IADD3 R5, R5, 0x10, RZ ;  /* 0x0000001005057810 */ /* 0x000fca0007ffe0ff */
[C---:B------:R-:W-:Y:S01]  /*b440*/  IMAD R7, R0.reuse, 0x8, R5 ;  /* 0x0000000800077824 */ /* 0x040fe200078e0205 */
[----:B------:R-:W-:-:S03]  /*b450*/  IADD3 R0, R0, 0x1, RZ ;  /* 0x0000000100007810 */ /* 0x000fc60007ffe0ff */
[----:B------:R-:W0:Y:S01]  /*b460*/  SYNCS.PHASECHK.TRANS64.TRYWAIT P0, [R7+URZ], R4 ;  /* 0x00000004070075a7 */ /* 0x000e22000800017f */
[----:B------:R-:W-:-:S04]  /*b470*/  ISETP.NE.AND P1, PT, R0, 0x2, PT ;  /* 0x000000020000780c */ /* 0x000fc80003f25270 */
[----:B------:R-:W-:Y:S02]  /*b480*/  SEL R2, RZ, 0x1, P1 ;  /* 0x00000001ff027807 */ /* 0x000fe40000800000 */
[----:B------:R-:W-:Y:S02]  /*b490*/  SEL R0, R0, RZ, P1 ;  /* 0x000000ff00007207 */ /* 0x000fe40000800000 */
[----:B------:R-:W-:Y:S01]  /*b4a0*/  LOP3.LUT R2, R3, R2, RZ, 0x3c, !PT ;  /* 0x0000000203027212 */ /* 0x000fe200078e3cff */
[----:B0-----:R-:W-:Y:S06]  /*b4b0*/  @!P0 BRA `(.L_x_305) ;  /* 0x0000000000a08947 */ /* 0x001fec0003800000 */
.L_x_314:
[----:B------:R-:W-:Y:S01]  /*b4c0*/  IMAD R5, R0, 0x8, R5 ;  /* 0x0000000800057824 */ /* 0x000fe200078e0205 */
[----:B------:R-:W-:-:S07]  /*b4d0*/  SHF.L.U32 R0, R2, 0x1f, RZ ;  /* 0x0000001f02007819 */ /* 0x000fce00000006ff */
.L_x_306:
[----:B-1----:R1:W2:Y:S02]  /*b4e0*/  SYNCS.PHASECHK.TRANS64.TRYWAIT P0, [R5+URZ], R0 ;  /* 0x00000000050075a7 */ /* 0x0022a4000800017f */
[----:B--2---:R-:W-:Y:S05]  /*b4f0*/  @!P0 NANOSLEEP.SYNCS 0x989680 ;  /* 0x009896800000895d */ /* 0x004fea0003900000 */
[----:B------:R-:W2:Y:S02]  /*b500*/  @!P0 SYNCS.PHASECHK.TRANS64 P0, [R5+URZ], R0 ;  /* 0x00000000050085a7 */ /* 0x000ea4000800007f */
[----:B--2---:R-:W-:Y:S05]  /*b510*/  @!P0 BRA `(.L_x_306) ;  /* 0xfffffffc00f08947 */ /* 0x004fea000383ffff */
.L_x_303:
[----:B------:R-:W-:Y:S05]  /*b520*/  BSYNC B0 ;  /* 0x0000000000007941 */ /* 0x000fea0003800000 */
.L_x_302:
[----:B------:R-:W-:Y:S05]  /*b530*/  EXIT ;  /* 0x000000000000794d */ /* 0x000fea0003800000 */
.L_x_17:
[----:B---3--:R3:W4:Y:S02]  /*b540*/  SYNCS.PHASECHK.TRANS64.TRYWAIT P1, [R3+URZ], R0 ;  /* 0x00000000030075a7 */ /* 0x008724000802017f */
[----:B----4-:R-:W-:Y:S05]  /*b550*/  @!P1 NANOSLEEP.SYNCS 0x989680 ;  /* 0x009896800000995d */ /* 0x010fea0003900000 */
[----:B------:R-:W4:Y:S02]  /*b560*/  @!P1 SYNCS.PHASECHK.TRANS64 P1, [R3+URZ], R0 ;  /* 0x00000000030095a7 */ /* 0x000f24000802007f */
[----:B----4-:R-:W-:Y:S05]  /*b570*/  @!P1 BRA `(.L_x_17) ;  /* 0xfffffffc00f09947 */ /* 0x010fea000383ffff */
[----:B------:R-:W-:Y:S05]  /*b580*/  BRA `(.L_x_16) ;  /* 0xffffff5c00107947 */ /* 0x000fea000383ffff */
.L_x_22:
[----:B-1----:R-:W-:-:S04]  /*b590*/  MOV R4, UR9 ;  /* 0x0000000900047c02 */ /* 0x002fc80008000f00 */
[----:B------:R1:W2:Y:S03]  /*b5a0*/  SYNCS.PHASECHK.TRANS64.TRYWAIT P1, [R4+URZ], R3 ;  /* 0x00000003040075a7 */ /* 0x0002a6000802017f */
[----:B--2---:R-:W-:Y:S05]  /*b5b0*/  @!P1 NANOSLEEP.SYNCS 0x989680 ;  /* 0x009896800000995d */ /* 0x004fea0003900000 */
[----:B------:R-:W2:Y:S02]  /*b5c0*/  @!P1 SYNCS.PHASECHK.TRANS64 P1, [R4+URZ], R3 ;  /* 0x00000003040095a7 */ /* 0x000ea4000802007f */
[----:B--2---:R-:W-:Y:S05]  /*b5d0*/  @!P1 BRA `(.L_x_22) ;  /* 0xfffffffc00ec9947 */ /* 0x004fea000383ffff */
[----:B------:R-:W-:Y:S05]  /*b5e0*/  BRA `(.L_x_21) ;  /* 0xffffff6800847947 */ /* 0x000fea000383ffff */
.L_x_289:
[----:B------:R-:W-:Y:S01]  /*b5f0*/  BSSY B1, `(.L_x_307) ;  /* 0x0000006000017945 */ /* 0x000fe20003800000 */
[----:B------:R-:W-:-:S07]  /*b600*/  IMAD.MOV.U32 R15, RZ, RZ, -0x1 ;  /* 0xffffffffff0f7424 */ /* 0x000fce00078e00ff */
[----:B------:R-:W-:Y:S05]  /*b610*/  WARPSYNC.COLLECTIVE R15, `(.L_x_308) ;  /* 0x000000000f0c7348 */ /* 0x000fea0003c00000 */
[----:B------:R-:W-:Y:S02]  /*b620*/  ELECT P6, UR62, PT ;  /* 0x00000000003e782f */ /* 0x000fe400038c0000 */
[----:B------:R-:W-:Y:S01]  /*b630*/  MOV R14, UR62 ;  /* 0x0000003e000e7c02 */ /* 0x000fe20008000f00 */
[----:B------:R-:W-:Y:S10]  /*b640*/  ENDCOLLECTIVE ;  /* 0x000000000000791b */ /* 0x000ff40003800000 */
.L_x_308:
[----:B------:R-:W-:Y:S05]  /*b650*/  BSYNC B1 ;  /* 0x0000000000017941 */ /* 0x000fea0003800000 */
.L_x_307:
[----:B------:R-:W-:Y:S05]  /*b660*/  BRA `(.L_x_309) ;  /* 0xfffffff000007947 */ /* 0x000fea000383ffff */
.L_x_292:
[----:B0-----:R0:W1:Y:S02]  /*b670*/  SYNCS.PHASECHK.TRANS64.TRYWAIT P1, [R12+URZ+0x10], R7 ;  /* 0x000010070c0075a7 */ /* 0x001064000802017f */
[----:B-1----:R-:W-:Y:S05]  /*b680*/  @!P1 NANOSLEEP.SYNCS 0x989680 ;  /* 0x009896800000995d */ /* 0x002fea0003900000 */
[----:B------:R-:W1:Y:S02]  /*b690*/  @!P1 SYNCS.PHASECHK.TRANS64 P1, [R12+URZ+0x10], R7 ;  /* 0x000010070c0095a7 */ /* 0x000e64000802007f */
[----:B-1----:R-:W-:Y:S05]  /*b6a0*/  @!P1 BRA `(.L_x_292) ;  /* 0xfffffffc00f09947 */ /* 0x002fea000383ffff */
[----:B------:R-:W-:Y:S05]  /*b6b0*/  BRA `(.L_x_310) ;  /* 0xfffffff000347947 */ /* 0x000fea000383ffff */
.L_x_301:
[----:B------:R-:W-:Y:S01]  /*b6c0*/  BSSY B0, `(.L_x_311) ;  /* 0x0000006000007945 */ /* 0x000fe20003800000 */
[----:B------:R-:W-:-:S07]  /*b6d0*/  MOV R15, 0xffffffff ;  /* 0xffffffff000f7802 */ /* 0x000fce0000000f00 */
[----:B------:R-:W-:Y:S05]  /*b6e0*/  WARPSYNC.COLLECTIVE R15, `(.L_x_312) ;  /* 0x000000000f0c7348 */ /* 0x000fea0003c00000 */
[----:B------:R-:W-:Y:S02]  /*b6f0*/  ELECT P6, UR62, PT ;  /* 0x00000000003e782f */ /* 0x000fe400038c0000 */
[----:B------:R-:W-:Y:S01]  /*b700*/  MOV R14, UR62 ;  /* 0x0000003e000e7c02 */ /* 0x000fe20008000f00 */
[----:B------:R-:W-:Y:S10]  /*b710*/  ENDCOLLECTIVE ;  /* 0x000000000000791b */ /* 0x000ff40003800000 */
.L_x_312:
[----:B------:R-:W-:Y:S05]  /*b720*/  BSYNC B0 ;  /* 0x0000000000007941 */ /* 0x000fea0003800000 */
.L_x_311:
[----:B------:R-:W-:Y:S05]  /*b730*/  BRA `(.L_x_313) ;  /* 0xfffffffc00147947 */ /* 0x000fea000383ffff */
.L_x_305:
[----:B0-----:R0:W1:Y:S02]  /*b740*/  SYNCS.PHASECHK.TRANS64.TRYWAIT P0, [R7+URZ], R4 ;  /* 0x00000004070075a7 */ /* 0x001064000800017f */
[----:B-1----:R-:W-:Y:S05]  /*b750*/  @!P0 NANOSLEEP.SYNCS 0x989680 ;  /* 0x009896800000895d */ /* 0x002fea0003900000 */
[----:B------:R-:W1:Y:S02]  /*b760*/  @!P0 SYNCS.PHASECHK.TRANS64 P0, [R7+URZ], R4 ;  /* 0x00000004070085a7 */ /* 0x000e64000800007f */
[----:B-1----:R-:W-:Y:S05]  /*b770*/  @!P0 BRA `(.L_x_305) ;  /* 0xfffffffc00f08947 */ /* 0x002fea000383ffff */
[----:B------:R-:W-:Y:S05]  /*b780*/  BRA `(.L_x_314) ;  /* 0xfffffffc004c7947 */ /* 0x000fea000383ffff */
.L_x_315:
[----:B------:R-:W-:-:S00]  /*b790*/  BRA `(.L_x_315) ;  /* 0xfffffffc00fc7947 */ /* 0x000fc0000383ffff */
[----:B------:R-:W-:-:S00]  /*b7a0*/  NOP ;  /* 0x0000000000007918 */ /* 0x000fc00000000000 */
        /* <DEDUP_REMOVED lines=13> */
.L_x_316:


//--------------------- .nv.global.init           --------------------------
	.section	.nv.global.init,"aw",@progbits
.nv.global.init:
	.type		$str$22,@object
	.size		$str$22,($str$23 - $str$22)
$str$22:
        /*0000*/ 	.byte	0x6b, 0x5f, 0x74, 0x69, 0x6c, 0x65, 0x5f, 0x63, 0x6f, 0x75, 0x6e, 0x74, 0x20, 0x3e, 0x3d, 0x20
        /*0010*/ 	.byte	0x31, 0x00
	.type		$str$23,@object
	.size		$str$23,(__unnamed_1 - $str$23)
$str$23:
        /*0012*/ 	.byte	0x2f, 0x74, 0x6d, 0x70, 0x2f, 0x63, 0x75, 0x74, 0x6c, 0x61, 0x73, 0x73, 0x5f, 0x73, 0x77, 0x65
        /*0022*/ 	.byte	0x65, 0x70, 0x5f, 0x73, 0x72, 0x63, 0x2f, 0x69, 0x6e, 0x63, 0x6c, 0x75, 0x64, 0x65, 0x2f, 0x63
        /*0032*/ 	.byte	0x75, 0x74, 0x6c, 0x61, 0x73, 0x73, 0x2f, 0x67, 0x65, 0x6d, 0x6d, 0x2f, 0x63, 0x6f, 0x6c, 0x6c
        /*0042*/ 	.byte	0x65, 0x63, 0x74, 0x69, 0x76, 0x65, 0x2f, 0x73, 0x6d, 0x39, 0x30, 0x5f, 0x6d, 0x6d, 0x61, 0x5f
        /*0052*/ 	.byte	0x74, 0x6d, 0x61, 0x5f, 0x67, 0x6d, 0x6d, 0x61, 0x5f, 0x73, 0x73, 0x5f, 0x77, 0x61, 0x72, 0x70
        /*0062*/ 	.byte	0x73, 0x70, 0x65, 0x63, 0x69, 0x61, 0x6c, 0x69, 0x7a, 0x65, 0x64, 0x2e, 0x68, 0x70, 0x70, 0x00
	.type		__unnamed_1,@object
	.size		__unnamed_1,(.L_0 - __unnamed_1)
__unnamed_1:
        /*0072*/ 	.byte	0x76, 0x6f, 0x69, 0x64, 0x20, 0x63, 0x75, 0x74, 0x6c, 0x61, 0x73, 0x73, 0x3a, 0x3a, 0x67, 0x65
        /* <DEDUP_REMOVED lines=175> */
        /*0b72*/ 	.byte	0x74, 0x69, 0x74, 0x79, 0x5d, 0x00
.L_0:


//--------------------- .nv.shared._ZN7cutlass13device_kernelINS_4gemm6kernel13GemmUniversalIN4cute5tupleIJiiiiEEENS1_10collective13CollectiveMmaINS1_34MainloopSm90TmaGmmaWarpSpecializedILi2ENS5_IJNS4_1CILi1EEESB_SB_EEENS1_35KernelTmaWarpSpecializedCooperativeEEENS5_IJNSA_ILi256EEENSA_ILi128EEESG_EEEfNS5_IJlSB_lEEEfSI_NS4_8TiledMMAINS4_8MMA_AtomIJNS4_4SM904GMMA30MMA_64x128x8_F32TF32TF32_SS_TNILNSM_7ScaleInE1ELSO_1EEEEEENS4_6LayoutINS5_IJNSA_ILi2EEESB_SB_EEENS5_IJSB_NSA_ILi0EEESU_EEEEENS5_IJNS4_10UnderscoreESX_SX_EEEEENS4_13SM90_TMA_LOADENS4_14ComposedLayoutINS4_7SwizzleILi3ELi4ELi3EEENS4_18smem_ptr_flag_bitsILi32EEENSR_INS5_IJNSA_ILi8EEENSA_ILi32EEEEEENS5_IJS17_SB_EEEEEEEvNS4_8identityES10_S1B_vS1C_EENS_8epilogue10collective6detail29Sm90TmaWarpSpecializedAdapterINS1F_15DefaultEpilogueIfSI_SI_NS1E_6thread17LinearCombinationIfLi1EffLNS1J_9ScaleType4KindE0ELNS_15FloatRoundStyleE2EfEENS1_15EpilogueDefaultEEEEEvvEEEEvNT_6ParamsE --------------------------
	.section	.nv.shared._ZN7cutlass13device_kernelINS_4gemm6kernel13GemmUniversalIN4cute5tupleIJiiiiEEENS1_10collective13CollectiveMmaINS1_34MainloopSm90TmaGmmaWarpSpecializedILi2ENS5_IJNS4_1CILi1EEESB_SB_EEENS1_35KernelTmaWarpSpecializedCooperativeEEENS5_IJNSA_ILi256EEENSA_ILi128EEESG_EEEfNS5_IJlSB_lEEEfSI_NS4_8TiledMMAINS4_8MMA_AtomIJNS4_4SM904GMMA30MMA_64x128x8_F32TF32TF32_SS_TNILNSM_7ScaleInE1ELSO_1EEEEEENS4_6LayoutINS5_IJNSA_ILi2EEESB_SB_EEENS5_IJSB_NSA_ILi0EEESU_EEEEENS5_IJNS4_10UnderscoreESX_SX_EEEEENS4_13SM90_TMA_LOADENS4_14ComposedLayoutINS4_7SwizzleILi3ELi4ELi3EEENS4_18smem_ptr_flag_bitsILi32EEENSR_INS5_IJNSA_ILi8EEENSA_ILi32EEEEEENS5_IJS17_SB_EEEEEEEvNS4_8identityES10_S1B_vS1C_EENS_8epilogue10collective6detail29Sm90TmaWarpSpecializedAdapterINS1F_15DefaultEpilogueIfSI_SI_NS1E_6thread17LinearCombinationIfLi1EffLNS1J_9ScaleType4KindE0ELNS_15FloatRoundStyleE2EfEENS1_15EpilogueDefaultEEEEEvvEEEEvNT_6ParamsE,"aw",@nobits
	.sectionflags	@""
	.align	16
	.zero		1024


//--------------------- .nv.shared.reserved.0     --------------------------
	.section	.nv.shared.reserved.0,"aw",@nobits
	.weak		__nv_reservedSMEM_offset_0_alias
	.size		__nv_reservedSMEM_offset_0_alias, 0, 0
	.other		__nv_reservedSMEM_offset_0_alias,@"STO_CUDA_RESERVED_SHARED STV_DEFAULT"
__nv_reservedSMEM_offset_0_alias:
	.zero		0


//--------------------- .nv.global                --------------------------
	.section	.nv.global,"aw",@nobits
.nv.global:
	.type		_ZN40_INTERNAL_7fa0fccd_4_k_cu_fbf76acf_302984cute1_E,@object
	.size		_ZN40_INTERNAL_7fa0fccd_4_k_cu_fbf76acf_302984cute1_E,(_ZN40_INTERNAL_7fa0fccd_4_k_cu_fbf76acf_302984cuda3std3__45__cpo6cbeginE - _ZN40_INTERNAL_7fa0fccd_4_k_cu_fbf76acf_302984cute1_E)
_ZN40_INTERNAL_7fa0fccd_4_k_cu_fbf76acf_302984cute1_E:
	.zero		1
	.type		_ZN40_INTERNAL_7fa0fccd_4_k_cu_fbf76acf_302984cuda3std3__45__cpo6cbeginE,@object
	.size		_ZN40_INTERNAL_7fa0fccd_4_k_cu_fbf76acf_302984cuda3std3__45__cpo6cbeginE,(_ZN40_INTERNAL_7fa0fccd_4_k_cu_fbf76acf_302984cuda3std3__48in_placeE - _ZN40_INTERNAL_7fa0fccd_4_k_cu_fbf76acf_302984cuda3std3__45__cpo6cbeginE)
_ZN40_INTERNAL_7fa0fccd_4_k_cu_fbf76acf_302984cuda3std3__45__cpo6cbeginE:
	.zero		1
	.type		_ZN40_INTERNAL_7fa0fccd_4_k_cu_fbf76acf_302984cuda3std3__48in_placeE,@object
	.size		_ZN40_INTERNAL_7fa0fccd_4_k_cu_fbf76acf_302984cuda3std3__48in_placeE,(_ZN40_INTERNAL_7fa0fccd_4_k_cu_fbf76acf_302984cuda3std6ranges3__45__cpo9iter_moveE - _ZN40_INTERNAL_7fa0fccd_4_k_cu_fbf76acf_302984cuda3std3__48in_placeE)
_ZN40_INTERNAL_7fa0fccd_4_k_cu_fbf76acf_302984cuda3std3__48in_placeE:
	.zero		1
	.type		_ZN40_INTERNAL_7fa0fccd_4_k_cu_fbf76acf_302984cuda3std6ranges3__45__cpo9iter_moveE,@object
	.size		_ZN40_INTERNAL_7fa0fccd_4_k_cu_fbf76acf_302984cuda3std6ranges3__45__cpo9iter_moveE,(_ZN40_INTERNAL_7fa0fccd_4_k_cu_fbf76acf_302984cuda3std3__45__cpo5beginE - _ZN40_INTERNAL_7fa0fccd_4_k_cu_fbf76acf_302984cuda3std6ranges3__45__cpo9iter_moveE)
_ZN40_INTERNAL_7fa0fccd_4_k_cu_fbf76acf_302984cuda3std6ranges3__45__cpo9iter_moveE:
	.zero		1
	.type		_ZN40_INTERNAL_7fa0fccd_4_k_cu_fbf76acf_302984cuda3std3__45__cpo5beginE,@object
	.size		_ZN40_INTERNAL_7fa0fccd_4_k_cu_fbf76acf_302984cuda3std3__45__cpo5beginE,(_ZN40_INTERNAL_7fa0fccd_4_k_cu_fbf76acf_302984cuda3std3__442_GLOBAL__N__7fa0fccd_4_k_cu_fbf76acf_302986ignoreE - _ZN40_INTERNAL_7fa0fccd_4_k_cu_fbf76acf_302984cuda3std3__45__cpo5beginE)
_ZN40_INTERNAL_7fa0fccd_4_k_cu_fbf76acf_302984cuda3std3__45__cpo5beginE:
	.zero		1
	.type		_ZN40_INTERNAL_7fa0fccd_4_k_cu_fbf76acf_302984cuda3std3__442_GLOBAL__N__7fa0fccd_4_k_cu_fbf76acf_302986ignoreE,@object
	.size		_ZN40_INTERNAL_7fa0fccd_4_k_cu_fbf76acf_302984cuda3std3__442_GLOBAL__N__7fa0fccd_4_k_cu_fbf76acf_302986ignoreE,(_ZN40_INTERNAL_7fa0fccd_4_k_cu_fbf76acf_302984cute7productE - _ZN40_INTERNAL_7fa0fccd_4_k_cu_fbf76acf_302984cuda3std3__442_GLOBAL__N__7fa0fccd_4_k_cu_fbf76acf_302986ignoreE)
_ZN40_INTERNAL_7fa0fccd_4_k_cu_fbf76acf_302984cuda3std3__442_GLOBAL__N__7fa0fccd_4_k_cu_fbf76acf_302986ignoreE:
	.zero		1
	.type		_ZN40_INTERNAL_7fa0fccd_4_k_cu_fbf76acf_302984cute7productE,@object
	.size		_ZN40_INTERNAL_7fa0fccd_4_k_cu_fbf76acf_302984cute7productE,(_ZN40_INTERNAL_7fa0fccd_4_k_cu_fbf76acf_302984cuda3std3__45__cpo3endE - _ZN40_INTERNAL_7fa0fccd_4_k_cu_fbf76acf_302984cute7productE)
_ZN40_INTERNAL_7fa0fccd_4_k_cu_fbf76acf_302984cute7productE:
	.zero		1
	.type		_ZN40_INTERNAL_7fa0fccd_4_k_cu_fbf76acf_302984cuda3std3__45__cpo3endE,@object
	.size		_ZN40_INTERNAL_7fa0fccd_4_k_cu_fbf76acf_302984cuda3std3__45__cpo3endE,(_ZN40_INTERNAL_7fa0fccd_4_k_cu_fbf76acf_302984cuda3std3__419piecewise_constructE - _ZN40_INTERNAL_7fa0fccd_4_k_cu_fbf76acf_302984cuda3std3__45__cpo3endE)
_ZN40_INTERNAL_7fa0fccd_4_k_cu_fbf76acf_302984cuda3std3__45__cpo3endE:
	.zero		1
	.type		_ZN40_INTERNAL_7fa0fccd_4_k_cu_fbf76acf_302984cuda3std3__419piecewise_constructE,@object
	.size		_ZN40_INTERNAL_7fa0fccd_4_k_cu_fbf76acf_302984cuda3std3__419piecewise_constructE,(_ZN40_INTERNAL_7fa0fccd_4_k_cu_fbf76acf_302984cuda3std3__45__cpo4cendE - _ZN40_INTERNAL_7fa0fccd_4_k_cu_fbf76acf_302984cuda3std3__419piecewise_constructE)
_ZN40_INTERNAL_7fa0fccd_4_k_cu_fbf76acf_302984cuda3std3__419piecewise_constructE:
	.zero		1
	.type		_ZN40_INTERNAL_7fa0fccd_4_k_cu_fbf76acf_302984cuda3std3__45__cpo4cendE,@object
	.size		_ZN40_INTERNAL_7fa0fccd_4_k_cu_fbf76acf_302984cuda3std3__45__cpo4cendE,(_ZN40_INTERNAL_7fa0fccd_4_k_cu_fbf76acf_302984cuda3std6ranges3__45__cpo4swapE - _ZN40_INTERNAL_7fa0fccd_4_k_cu_fbf76acf_302984cuda3std3__45__cpo4cendE)
_ZN40_INTERNAL_7fa0fccd_4_k_cu_fbf76acf_302984cuda3std3__45__cpo4cendE:
	.zero		1
	.type		_ZN40_INTERNAL_7fa0fccd_4_k_cu_fbf76acf_302984cuda3std6ranges3__45__cpo4swapE,@object
	.size		_ZN40_INTERNAL_7fa0fccd_4_k_cu_fbf76acf_302984cuda3std6ranges3__45__cpo4swapE,(.L_8 - _ZN40_INTERNAL_7fa0fccd_4_k_cu_fbf76acf_302984cuda3std6ranges3__45__cpo4swapE)
_ZN40_INTERNAL_7fa0fccd_4_k_cu_fbf76acf_302984cuda3std6ranges3__45__cpo4swapE:
	.zero		1
.L_8:


//--------------------- .nv.constant0._ZN7cutlass13device_kernelINS_4gemm6kernel13GemmUniversalIN4cute5tupleIJiiiiEEENS1_10collective13CollectiveMmaINS1_34MainloopSm90TmaGmmaWarpSpecializedILi2ENS5_IJNS4_1CILi1EEESB_SB_EEENS1_35KernelTmaWarpSpecializedCooperativeEEENS5_IJNSA_ILi256EEENSA_ILi128EEESG_EEEfNS5_IJlSB_lEEEfSI_NS4_8TiledMMAINS4_8MMA_AtomIJNS4_4SM904GMMA30MMA_64x128x8_F32TF32TF32_SS_TNILNSM_7ScaleInE1ELSO_1EEEEEENS4_6LayoutINS5_IJNSA_ILi2EEESB_SB_EEENS5_IJSB_NSA_ILi0EEESU_EEEEENS5_IJNS4_10UnderscoreESX_SX_EEEEENS4_13SM90_TMA_LOADENS4_14ComposedLayoutINS4_7SwizzleILi3ELi4ELi3EEENS4_18smem_ptr_flag_bitsILi32EEENSR_INS5_IJNSA_ILi8EEENSA_ILi32EEEEEENS5_IJS17_SB_EEEEEEEvNS4_8identityES10_S1B_vS1C_EENS_8epilogue10collective6detail29Sm90TmaWarpSpecializedAdapterINS1F_15DefaultEpilogueIfSI_SI_NS1E_6thread17LinearCombinationIfLi1EffLNS1J_9ScaleType4KindE0ELNS_15FloatRoundStyleE2EfEENS1_15EpilogueDefaultEEEEEvvEEEEvNT_6ParamsE --------------------------
	.section	.nv.constant0._ZN7cutlass13device_kernelINS_4gemm6kernel13GemmUniversalIN4cute5tupleIJiiiiEEENS1_10collective13CollectiveMmaINS1_34MainloopSm90TmaGmmaWarpSpecializedILi2ENS5_IJNS4_1CILi1EEESB_SB_EEENS1_35KernelTmaWarpSpecializedCooperativeEEENS5_IJNSA_ILi256EEENSA_ILi128EEESG_EEEfNS5_IJlSB_lEEEfSI_NS4_8TiledMMAINS4_8MMA_AtomIJNS4_4SM904GMMA30MMA_64x128x8_F32TF32TF32_SS_TNILNSM_7ScaleInE1ELSO_1EEEEEENS4_6LayoutINS5_IJNSA_ILi2EEESB_SB_EEENS5_IJSB_NSA_ILi0EEESU_EEEEENS5_IJNS4_10UnderscoreESX_SX_EEEEENS4_13SM90_TMA_LOADENS4_14ComposedLayoutINS4_7SwizzleILi3ELi4ELi3EEENS4_18smem_ptr_flag_bitsILi32EEENSR_INS5_IJNSA_ILi8EEENSA_ILi32EEEEEENS5_IJS17_SB_EEEEEEEvNS4_8identityES10_S1B_vS1C_EENS_8epilogue10collective6detail29Sm90TmaWarpSpecializedAdapterINS1F_15DefaultEpilogueIfSI_SI_NS1E_6thread17LinearCombinationIfLi1EffLNS1J_9ScaleType4KindE0ELNS_15FloatRoundStyleE2EfEENS1_15EpilogueDefaultEEEEEvvEEEEvNT_6ParamsE,"a",@progbits
	.sectionflags	@""
	.align	4
.nv.constant0._ZN7cutlass13device_kernelINS_4gemm6kernel13GemmUniversalIN4cute5tupleIJiiiiEEENS1_10collective13CollectiveMmaINS1_34MainloopSm90TmaGmmaWarpSpecializedILi2ENS5_IJNS4_1CILi1EEESB_SB_EEENS1_35KernelTmaWarpSpecializedCooperativeEEENS5_IJNSA_ILi256EEENSA_ILi128EEESG_EEEfNS5_IJlSB_lEEEfSI_NS4_8TiledMMAINS4_8MMA_AtomIJNS4_4SM904GMMA30MMA_64x128x8_F32TF32TF32_SS_TNILNSM_7ScaleInE1ELSO_1EEEEEENS4_6LayoutINS5_IJNSA_ILi2EEESB_SB_EEENS5_IJSB_NSA_ILi0EEESU_EEEEENS5_IJNS4_10UnderscoreESX_SX_EEEEENS4_13SM90_TMA_LOADENS4_14ComposedLayoutINS4_7SwizzleILi3ELi4ELi3EEENS4_18smem_ptr_flag_bitsILi32EEENSR_INS5_IJNSA_ILi8EEENSA_ILi32EEEEEENS5_IJS17_SB_EEEEEEEvNS4_8identityES10_S1B_vS1C_EENS_8epilogue10collective6detail29Sm90TmaWarpSpecializedAdapterINS1F_15DefaultEpilogueIfSI_SI_NS1E_6thread17LinearCombinationIfLi1EffLNS1J_9ScaleType4KindE0ELNS_15FloatRoundStyleE2EfEENS1_15EpilogueDefaultEEEEEvvEEEEvNT_6ParamsE:
	.zero		1664


//--------------------- SYMBOLS --------------------------

	.type		.nv.reservedSmem.offset0,@object
	.size		.nv.reservedSmem.offset0,0x4
	.type		__assertfail,@function
